	.headerflags	@"EF_CUDA_TEXMODE_UNIFIED EF_CUDA_64BIT_ADDRESS EF_CUDA_SM86 EF_CUDA_VIRTUAL_SM(EF_CUDA_SM86)"
	.elftype	@"ET_EXEC"


//--------------------- .nv.info                  --------------------------
	.section	.nv.info,"",@"SHT_CUDA_INFO"
	.align	4


	//----- nvinfo : EIATTR_REGCOUNT
	.align		4
        /*0000*/ 	.byte	0x04, 0x2f
        /*0002*/ 	.short	(.L_1 - .L_0)
	.align		4
.L_0:
        /*0004*/ 	.word	index@(triton_mm)
        /*0008*/ 	.word	0x000000ff


	//----- nvinfo : EIATTR_MAX_STACK_SIZE
	.align		4
.L_1:
        /*000c*/ 	.byte	0x04, 0x23
        /*000e*/ 	.short	(.L_3 - .L_2)
	.align		4
.L_2:
        /*0010*/ 	.word	index@(triton_mm)
        /*0014*/ 	.word	0x00000000


	//----- nvinfo : EIATTR_MIN_STACK_SIZE
	.align		4
.L_3:
        /*0018*/ 	.byte	0x04, 0x12
        /*001a*/ 	.short	(.L_5 - .L_4)
	.align		4
.L_4:
        /*001c*/ 	.word	index@(triton_mm)
        /*0020*/ 	.word	0x00000058


	//----- nvinfo : EIATTR_FRAME_SIZE
	.align		4
.L_5:
        /*0024*/ 	.byte	0x04, 0x11
        /*0026*/ 	.short	(.L_7 - .L_6)
	.align		4
.L_6:
        /*0028*/ 	.word	index@(triton_mm)
        /*002c*/ 	.word	0x00000058
.L_7:


//--------------------- .nv.info.triton_mm        --------------------------
	.section	.nv.info.triton_mm,"",@"SHT_CUDA_INFO"
	.align	4


	//----- nvinfo : EIATTR_CUDA_API_VERSION
	.align		4
        /*0000*/ 	.byte	0x04, 0x37
        /*0002*/ 	.short	(.L_9 - .L_8)
.L_8:
        /*0004*/ 	.word	0x0000007b


	//----- nvinfo : EIATTR_SW2861232_WAR
	.align		4
.L_9:
        /*0008*/ 	.byte	0x01, 0x35
	.zero		2


	//----- nvinfo : EIATTR_PARAM_CBANK
	.align		4
        /*000c*/ 	.byte	0x04, 0x0a
        /*000e*/ 	.short	(.L_11 - .L_10)
	.align		4
.L_10:
        /*0010*/ 	.word	index@(.nv.constant0.triton_mm)
        /*0014*/ 	.short	0x0160
        /*0016*/ 	.short	0x001c


	//----- nvinfo : EIATTR_CBANK_PARAM_SIZE
	.align		4
.L_11:
        /*0018*/ 	.byte	0x03, 0x19
        /*001a*/ 	.short	0x001c


	//----- nvinfo : EIATTR_KPARAM_INFO
	.align		4
        /*001c*/ 	.byte	0x04, 0x17
        /*001e*/ 	.short	(.L_13 - .L_12)
.L_12:
        /*0020*/ 	.word	0x00000000
        /*0024*/ 	.short	0x0003
        /*0026*/ 	.short	0x0018
        /*0028*/ 	.byte	0x00, 0xf0, 0x11, 0x00


	//----- nvinfo : EIATTR_KPARAM_INFO
	.align		4
.L_13:
        /*002c*/ 	.byte	0x04, 0x17
        /*002e*/ 	.short	(.L_15 - .L_14)
.L_14:
        /*0030*/ 	.word	0x00000000
        /*0034*/ 	.short	0x0002
        /*0036*/ 	.short	0x0010
        /*0038*/ 	.byte	0x00, 0xf0, 0x21, 0x00


	//----- nvinfo : EIATTR_KPARAM_INFO
	.align		4
.L_15:
        /*003c*/ 	.byte	0x04, 0x17
        /*003e*/ 	.short	(.L_17 - .L_16)
.L_16:
        /*0040*/ 	.word	0x00000000
        /*0044*/ 	.short	0x0001
        /*0046*/ 	.short	0x0008
        /*0048*/ 	.byte	0x00, 0xf0, 0x21, 0x00


	//----- nvinfo : EIATTR_KPARAM_INFO
	.align		4
.L_17:
        /*004c*/ 	.byte	0x04, 0x17
        /*004e*/ 	.short	(.L_19 - .L_18)
.L_18:
        /*0050*/ 	.word	0x00000000
        /*0054*/ 	.short	0x0000
        /*0056*/ 	.short	0x0000
        /*0058*/ 	.byte	0x00, 0xf0, 0x21, 0x00


	//----- nvinfo : EIATTR_MAXREG_COUNT
	.align		4
.L_19:
        /*005c*/ 	.byte	0x03, 0x1b
        /*005e*/ 	.short	0x00ff


	//----- nvinfo : EIATTR_EXIT_INSTR_OFFSETS
	.align		4
        /*0060*/ 	.byte	0x04, 0x1c
        /*0062*/ 	.short	(.L_21 - .L_20)


	//   ....[0]....
.L_20:
        /*0064*/ 	.word	0x00000050


	//   ....[1]....
        /*0068*/ 	.word	0x00014300


	//   ....[2]....
        /*006c*/ 	.word	0x00014350


	//----- nvinfo : EIATTR_MAX_THREADS
	.align		4
.L_21:
        /*0070*/ 	.byte	0x04, 0x05
        /*0072*/ 	.short	(.L_23 - .L_22)
.L_22:
        /*0074*/ 	.word	0x00000080
        /*0078*/ 	.word	0x00000001
        /*007c*/ 	.word	0x00000001
.L_23:


//--------------------- .nv.rel.action            --------------------------
	.section	.nv.rel.action,"",@"SHT_CUDA_RELOCINFO"
	.align	8
	.sectionentsize	8
        /*0000*/ 	.byte	0x73, 0x00, 0x00, 0x00, 0x00, 0x00, 0x00, 0x00, 0x00, 0x00, 0x00, 0x11, 0x25, 0x00, 0x05, 0x36


//--------------------- .nv.constant0.triton_mm   --------------------------
	.section	.nv.constant0.triton_mm,"a",@progbits
	.align	4
.nv.constant0.triton_mm:
	.zero		380


//--------------------- .text.triton_mm           --------------------------
	.section	.text.triton_mm,"ax",@progbits
	.sectionflags	@"SHF_BARRIERS=1"
	.sectioninfo	@"SHI_REGISTERS=255"
	.align	128
        .global         triton_mm
        .type           triton_mm,@function
        .size           triton_mm,(.L_x_3 - triton_mm)
        .other          triton_mm,@"STO_CUDA_ENTRY STV_DEFAULT"
triton_mm:
.text.triton_mm:
[----:B------:R-:W-:-:S02]  /*0000*/  MOV R1, c[0x0][0x28] ;  /* 0x00000a0000017a02 */ /* 0x000fc40000000f00 */
[----:B------:R-:W-:Y:S02]  /*0010*/  MOV R0, c[0x0][0x178] ;  /* 0x00005e0000007a02 */ /* 0x000fe40000000f00 */
[----:B------:R-:W-:-:S03]  /*0020*/  IADD3 R1, R1, -0x58, RZ ;  /* 0xffffffa801017810 */ /* 0x000fc60007ffe0ff */
[----:B------:R-:W-:-:S05]  /*0030*/  IMAD R2, R0, 0x1900, RZ ;  /* 0x0000190000027824 */ /* 0x000fca00078e02ff */
[----:B------:R-:W-:-:S13]  /*0040*/  ISETP.NE.AND P0, PT, R2, RZ, PT ;  /* 0x000000ff0200720c */ /* 0x000fda0003f05270 */
[----:B------:R-:W-:Y:S05]  /*0050*/  @!P0 EXIT ;  /* 0x000000000000894d */ /* 0x000fea0003800000 */
[----:B------:R-:W1:Y:S01]  /*0060*/  S2R R11, SR_CTAID.X ;  /* 0x00000000000b7919 */ /* 0x000e620000002500 */
[----:B------:R-:W-:Y:S01]  /*0070*/  IMAD R0, R0, 0x32, RZ ;  /* 0x0000003200007824 */ /* 0x000fe200078e02ff */
[----:B------:R-:W-:Y:S01]  /*0080*/  ULDC.64 UR8, c[0x0][0x118] ;  /* 0x0000460000087ab9 */ /* 0x000fe20000000a00 */
[----:B------:R-:W-:Y:S01]  /*0090*/  MOV R232, 0xffffffe0 ;  /* 0xffffffe000e87802 */ /* 0x000fe20000000f00 */
[----:B------:R-:W2:Y:S01]  /*00a0*/  S2R R16, SR_TID.X ;  /* 0x0000000000107919 */ /* 0x000ea20000002100 */
[----:B------:R-:W-:Y:S01]  /*00b0*/  CS2R R140, SRZ ;  /* 0x00000000008c7805 */ /* 0x000fe2000001ff00 */
[----:B------:R-:W-:Y:S01]  /*00c0*/  IADD3 R2, R0, 0x7f, RZ ;  /* 0x0000007f00027810 */ /* 0x000fe20007ffe0ff */
[----:B------:R-:W-:Y:S01]  /*00d0*/  CS2R R142, SRZ ;  /* 0x00000000008e7805 */ /* 0x000fe2000001ff00 */
[----:B------:R-:W-:Y:S01]  /*00e0*/  IABS R17, R0 ;  /* 0x0000000000117213 */ /* 0x000fe20000000000 */
[----:B------:R-:W-:Y:S01]  /*00f0*/  CS2R R76, SRZ ;  /* 0x00000000004c7805 */ /* 0x000fe2000001ff00 */
[----:B------:R-:W-:Y:S01]  /*0100*/  SHF.R.S32.HI R3, RZ, 0x1f, R2 ;  /* 0x0000001fff037819 */ /* 0x000fe20000011402 */
[----:B------:R-:W-:Y:S01]  /*0110*/  CS2R R78, SRZ ;  /* 0x00000000004e7805 */ /* 0x000fe2000001ff00 */
[----:B------:R-:W3:Y:S01]  /*0120*/  I2F.RP R9, R17 ;  /* 0x0000001100097306 */ /* 0x000ee20000209400 */
[----:B------:R-:W-:Y:S01]  /*0130*/  CS2R R136, SRZ ;  /* 0x0000000000887805 */ /* 0x000fe2000001ff00 */
[----:B------:R-:W-:Y:S01]  /*0140*/  LEA.HI R3, R3, R2, RZ, 0x7 ;  /* 0x0000000203037211 */ /* 0x000fe200078f38ff */
[----:B------:R-:W-:Y:S01]  /*0150*/  CS2R R138, SRZ ;  /* 0x00000000008a7805 */ /* 0x000fe2000001ff00 */
        /* <DEDUP_REMOVED lines=8> */
[----:B-1----:R-:W-:Y:S01]  /*01e0*/  SHF.R.S32.HI R4, RZ, 0x1f, R11 ;  /* 0x0000001fff047819 */ /* 0x002fe2000001140b */
[----:B------:R-:W-:Y:S01]  /*01f0*/  CS2R R50, SRZ ;  /* 0x0000000000327805 */ /* 0x000fe2000001ff00 */
[----:B------:R-:W-:Y:S01]  /*0200*/  ISETP.GE.AND P1, PT, R11, RZ, PT ;  /* 0x000000ff0b00720c */ /* 0x000fe20003f26270 */
[----:B------:R-:W-:Y:S01]  /*0210*/  CS2R R64, SRZ ;  /* 0x0000000000407805 */ /* 0x000fe2000001ff00 */
[----:B------:R-:W-:Y:S01]  /*0220*/  LEA.HI R4, R4, R11, RZ, 0x3 ;  /* 0x0000000b04047211 */ /* 0x000fe200078f18ff */
[----:B---3--:R-:W-:Y:S01]  /*0230*/  MUFU.RCP R9, R9 ;  /* 0x0000000900097308 */ /* 0x008fe20000001000 */
[----:B--2---:R-:W-:Y:S01]  /*0240*/  SHF.R.U32.HI R231, RZ, 0x5, R16 ;  /* 0x00000005ffe77819 */ /* 0x004fe20000011610 */
[----:B------:R-:W-:Y:S01]  /*0250*/  CS2R R66, SRZ ;  /* 0x0000000000427805 */ /* 0x000fe2000001ff00 */
[----:B------:R-:W-:Y:S01]  /*0260*/  LOP3.LUT R4, R4, 0xfffffff8, RZ, 0xc0, !PT ;  /* 0xfffffff804047812 */ /* 0x000fe200078ec0ff */
[----:B------:R-:W-:Y:S01]  /*0270*/  CS2R R148, SRZ ;  /* 0x0000000000947805 */ /* 0x000fe2000001ff00 */
[----:B------:R-:W-:Y:S01]  /*0280*/  SGXT.U32 R231, R231, 0x2 ;  /* 0x00000002e7e7781a */ /* 0x000fe20000000000 */
[----:B------:R-:W-:Y:S01]  /*0290*/  CS2R R150, SRZ ;  /* 0x0000000000967805 */ /* 0x000fe2000001ff00 */
[----:B------:R-:W-:Y:S01]  /*02a0*/  LEA.HI.SX32 R3, R3, -R4, 0x19 ;  /* 0x8000000403037211 */ /* 0x000fe200078fcaff */
[----:B------:R-:W-:Y:S01]  /*02b0*/  CS2R R112, SRZ ;  /* 0x0000000000707805 */ /* 0x000fe2000001ff00 */
[----:B------:R-:W-:Y:S01]  /*02c0*/  CS2R R114, SRZ ;  /* 0x0000000000727805 */ /* 0x000fe2000001ff00 */
[----:B------:R-:W-:Y:S01]  /*02d0*/  CS2R R144, SRZ ;  /* 0x0000000000907805 */ /* 0x000fe2000001ff00 */
[----:B------:R-:W-:Y:S01]  /*02e0*/  IMNMX R5, R3, 0x8, PT ;  /* 0x0000000803057817 */ /* 0x000fe20003800200 */
[----:B------:R-:W-:Y:S01]  /*02f0*/  CS2R R146, SRZ ;  /* 0x0000000000927805 */ /* 0x000fe2000001ff00 */
[----:B------:R-:W-:Y:S01]  /*0300*/  CS2R R120, SRZ ;  /* 0x0000000000787805 */ /* 0x000fe2000001ff00 */
[----:B------:R-:W-:Y:S01]  /*0310*/  CS2R R122, SRZ ;  /* 0x00000000007a7805 */ /* 0x000fe2000001ff00 */
[----:B------:R-:W-:Y:S01]  /*0320*/  IABS R13, R5 ;  /* 0x00000005000d7213 */ /* 0x000fe20000000000 */
[----:B------:R-:W-:Y:S01]  /*0330*/  CS2R R108, SRZ ;  /* 0x00000000006c7805 */ /* 0x000fe2000001ff00 */
[----:B------:R-:W-:Y:S01]  /*0340*/  CS2R R110, SRZ ;  /* 0x00000000006e7805 */ /* 0x000fe2000001ff00 */
[----:B------:R-:W-:Y:S01]  /*0350*/  CS2R R104, SRZ ;  /* 0x0000000000687805 */ /* 0x000fe2000001ff00 */
[----:B------:R-:W1:Y:S01]  /*0360*/  I2F.RP R6, R13 ;  /* 0x0000000d00067306 */ /* 0x000e620000209400 */
        /* <DEDUP_REMOVED lines=15> */
[----:B-1----:R-:W1:Y:S01]  /*0460*/  MUFU.RCP R6, R6 ;  /* 0x0000000600067308 */ /* 0x002e620000001000 */
[----:B------:R-:W-:Y:S01]  /*0470*/  CS2R R60, SRZ ;  /* 0x00000000003c7805 */ /* 0x000fe2000001ff00 */
[----:B------:R-:W-:Y:S01]  /*0480*/  CS2R R62, SRZ ;  /* 0x00000000003e7805 */ /* 0x000fe2000001ff00 */
[----:B------:R-:W-:Y:S01]  /*0490*/  CS2R R80, SRZ ;  /* 0x0000000000507805 */ /* 0x000fe2000001ff00 */
[----:B------:R-:W-:Y:S01]  /*04a0*/  CS2R R82, SRZ ;  /* 0x0000000000527805 */ /* 0x000fe2000001ff00 */
[----:B------:R-:W-:Y:S01]  /*04b0*/  CS2R R84, SRZ ;  /* 0x0000000000547805 */ /* 0x000fe2000001ff00 */
[----:B------:R-:W-:Y:S01]  /*04c0*/  CS2R R86, SRZ ;  /* 0x0000000000567805 */ /* 0x000fe2000001ff00 */
[----:B------:R-:W-:-:S02]  /*04d0*/  UMOV UR4, URZ ;  /* 0x0000003f00047c82 */ /* 0x000fc40008000000 */
[----:B------:R-:W-:Y:S02]  /*04e0*/  UMOV UR6, URZ ;  /* 0x0000003f00067c82 */ /* 0x000fe40008000000 */
[----:B------:R-:W-:Y:S02]  /*04f0*/  UMOV UR7, URZ ;  /* 0x0000003f00077c82 */ /* 0x000fe40008000000 */
[----:B------:R-:W-:Y:S01]  /*0500*/  UMOV UR5, URZ ;  /* 0x0000003f00057c82 */ /* 0x000fe20008000000 */
[----:B-1----:R-:W-:Y:S02]  /*0510*/  IADD3 R2, R6, 0xffffffe, RZ ;  /* 0x0ffffffe06027810 */ /* 0x002fe40007ffe0ff */
[----:B------:R-:W-:Y:S02]  /*0520*/  IABS R6, R11 ;  /* 0x0000000b00067213 */ /* 0x000fe40000000000 */
[----:B------:R1:W2:Y:S02]  /*0530*/  F2I.FTZ.U32.TRUNC.NTZ R3, R2 ;  /* 0x0000000200037305 */ /* 0x0002a4000021f000 */
[----:B-1----:R-:W-:-:S02]  /*0540*/  MOV R2, RZ ;  /* 0x000000ff00027202 */ /* 0x002fc40000000f00 */
[----:B--2---:R-:W-:-:S05]  /*0550*/  IADD3 R8, RZ, -R3, RZ ;  /* 0x80000003ff087210 */ /* 0x004fca0007ffe0ff */
[----:B------:R-:W-:Y:S01]  /*0560*/  IMAD R7, R8, R13, RZ ;  /* 0x0000000d08077224 */ /* 0x000fe200078e02ff */
[----:B------:R-:W-:-:S03]  /*0570*/  IABS R8, R5 ;  /* 0x0000000500087213 */ /* 0x000fc60000000000 */
[----:B------:R-:W-:Y:S01]  /*0580*/  IMAD.HI.U32 R3, R3, R7, R2 ;  /* 0x0000000703037227 */ /* 0x000fe200078e0002 */
[----:B------:R-:W-:-:S05]  /*0590*/  IADD3 R7, RZ, -R8, RZ ;  /* 0x80000008ff077210 */ /* 0x000fca0007ffe0ff */
[----:B------:R-:W-:-:S04]  /*05a0*/  IMAD.HI.U32 R2, R3, R6, RZ ;  /* 0x0000000603027227 */ /* 0x000fc800078e00ff */
[----:B------:R-:W-:Y:S01]  /*05b0*/  IMAD R2, R2, R7, R6 ;  /* 0x0000000702027224 */ /* 0x000fe200078e0206 */
[----:B------:R-:W-:-:S04]  /*05c0*/  IADD3 R6, -R4, R11, RZ ;  /* 0x0000000b04067210 */ /* 0x000fc80007ffe1ff */
[----:B------:R-:W-:Y:S02]  /*05d0*/  ISETP.GT.U32.AND P0, PT, R13, R2, PT ;  /* 0x000000020d00720c */ /* 0x000fe40003f04070 */
[----:B------:R-:W-:Y:S02]  /*05e0*/  IABS R10, R6 ;  /* 0x00000006000a7213 */ /* 0x000fe40000000000 */
[----:B------:R-:W-:-:S03]  /*05f0*/  LOP3.LUT R6, R6, R5, RZ, 0x3c, !PT ;  /* 0x0000000506067212 */ /* 0x000fc600078e3cff */
[----:B------:R-:W-:Y:S01]  /*0600*/  IMAD.HI.U32 R8, R3, R10, RZ ;  /* 0x0000000a03087227 */ /* 0x000fe200078e00ff */
[----:B------:R-:W-:Y:S02]  /*0610*/  IADD3 R3, R9, 0xffffffe, RZ ;  /* 0x0ffffffe09037810 */ /* 0x000fe40007ffe0ff */
[----:B------:R-:W-:Y:S01]  /*0620*/  ISETP.GE.AND P3, PT, R6, RZ, PT ;  /* 0x000000ff0600720c */ /* 0x000fe20003f66270 */
[----:B------:R-:W-:Y:S01]  /*0630*/  IMAD R7, R8, R7, R10 ;  /* 0x0000000708077224 */ /* 0x000fe200078e020a */
[----:B------:R-:W-:Y:S02]  /*0640*/  IABS R9, R0 ;  /* 0x0000000000097213 */ /* 0x000fe40000000000 */
[----:B------:R-:W-:Y:S01]  /*0650*/  @!P0 IADD3 R2, R2, -R13, RZ ;  /* 0x8000000d02028210 */ /* 0x000fe20007ffe0ff */
[----:B------:R-:W1:Y:S01]  /*0660*/  F2I.FTZ.U32.TRUNC.NTZ R3, R3 ;  /* 0x0000000300037305 */ /* 0x000e62000021f000 */
[C---:B------:R-:W-:Y:S02]  /*0670*/  ISETP.GT.U32.AND P2, PT, R13.reuse, R7, PT ;  /* 0x000000070d00720c */ /* 0x040fe40003f44070 */
[----:B------:R-:W-:-:S11]  /*0680*/  ISETP.GT.U32.AND P0, PT, R13, R2, PT ;  /* 0x000000020d00720c */ /* 0x000fd60003f04070 */
[-C--:B------:R-:W-:Y:S02]  /*0690*/  @!P2 IADD3 R7, R7, -R13.reuse, RZ ;  /* 0x8000000d0707a210 */ /* 0x080fe40007ffe0ff */
[----:B------:R-:W-:Y:S02]  /*06a0*/  @!P0 IADD3 R2, R2, -R13, RZ ;  /* 0x8000000d02028210 */ /* 0x000fe40007ffe0ff */
[----:B------:R-:W-:Y:S02]  /*06b0*/  ISETP.NE.AND P0, PT, R5, RZ, PT ;  /* 0x000000ff0500720c */ /* 0x000fe40003f05270 */
[----:B------:R-:W-:Y:S02]  /*06c0*/  LOP3.LUT R5, RZ, R5, RZ, 0x33, !PT ;  /* 0x00000005ff057212 */ /* 0x000fe400078e33ff */
[----:B------:R-:W-:Y:S02]  /*06d0*/  @!P1 IADD3 R2, -R2, RZ, RZ ;  /* 0x000000ff02029210 */ /* 0x000fe40007ffe1ff */
[----:B------:R-:W-:-:S02]  /*06e0*/  ISETP.GE.U32.AND P1, PT, R7, R13, PT ;  /* 0x0000000d0700720c */ /* 0x000fc40003f26070 */
[----:B------:R-:W-:Y:S02]  /*06f0*/  SEL R7, R5, R2, !P0 ;  /* 0x0000000205077207 */ /* 0x000fe40004000000 */
[----:B------:R-:W-:Y:S02]  /*0700*/  SHF.R.U32.HI R2, RZ, 0x3, R16 ;  /* 0x00000003ff027819 */ /* 0x000fe40000011610 */
[----:B------:R-:W-:Y:S02]  /*0710*/  IADD3 R4, R4, R7, RZ ;  /* 0x0000000704047210 */ /* 0x000fe40007ffe0ff */
[----:B-1----:R-:W-:Y:S02]  /*0720*/  IADD3 R6, RZ, -R3, RZ ;  /* 0x80000003ff067210 */ /* 0x002fe40007ffe0ff */
[----:B------:R-:W-:Y:S02]  /*0730*/  SGXT.U32 R7, R2, 0x4 ;  /* 0x000000040207781a */ /* 0x000fe40000000000 */
[----:B------:R-:W-:-:S02]  /*0740*/  SHF.L.U32 R4, R4, 0x7, RZ ;  /* 0x0000000704047819 */ /* 0x000fc400000006ff */
[----:B------:R-:W-:Y:S01]  /*0750*/  IADD3 R13, RZ, -R9, RZ ;  /* 0x80000009ff0d7210 */ /* 0x000fe20007ffe0ff */
[----:B------:R-:W-:Y:S01]  /*0760*/  IMAD R9, R6, R17, RZ ;  /* 0x0000001106097224 */ /* 0x000fe200078e02ff */
[----:B------:R-:W-:Y:S02]  /*0770*/  MOV R2, RZ ;  /* 0x000000ff00027202 */ /* 0x000fe40000000f00 */
[C---:B------:R-:W-:Y:S02]  /*0780*/  LOP3.LUT R12, R4.reuse, R7, RZ, 0xfc, !PT ;  /* 0x00000007040c7212 */ /* 0x040fe400078efcff */
[----:B------:R-:W-:Y:S01]  /*0790*/  LOP3.LUT R19, R4, 0x20, R7, 0xfe, !PT ;  /* 0x0000002004137812 */ /* 0x000fe200078efe07 */
[----:B------:R-:W-:Y:S01]  /*07a0*/  IMAD.HI.U32 R2, R3, R9, R2 ;  /* 0x0000000903027227 */ /* 0x000fe200078e0002 */
[----:B------:R-:W-:Y:S02]  /*07b0*/  IABS R6, R12 ;  /* 0x0000000c00067213 */ /* 0x000fe40000000000 */
[----:B------:R-:W-:-:S02]  /*07c0*/  IABS R9, R19 ;  /* 0x0000001300097213 */ /* 0x000fc40000000000 */
[----:B------:R-:W-:Y:S01]  /*07d0*/  @!P2 IADD3 R8, R8, 0x1, RZ ;  /* 0x000000010808a810 */ /* 0x000fe20007ffe0ff */
[----:B------:R-:W-:Y:S01]  /*07e0*/  IMAD.HI.U32 R3, R2, R6, RZ ;  /* 0x0000000602037227 */ /* 0x000fe200078e00ff */
[----:B------:R-:W-:Y:S02]  /*07f0*/  LOP3.LUT R18, R4, 0x10, R7, 0xfe, !PT ;  /* 0x0000001004127812 */ /* 0x000fe400078efe07 */
[----:B------:R-:W-:Y:S01]  /*0800*/  @P1 IADD3 R8, R8, 0x1, RZ ;  /* 0x0000000108081810 */ /* 0x000fe20007ffe0ff */
[----:B------:R-:W-:Y:S01]  /*0810*/  IMAD R3, R3, R13, R6 ;  /* 0x0000000d03037224 */ /* 0x000fe200078e0206 */
[----:B------:R-:W-:Y:S01]  /*0820*/  IABS R10, R18 ;  /* 0x00000012000a7213 */ /* 0x000fe20000000000 */
[----:B------:R-:W-:Y:S01]  /*0830*/  IMAD.HI.U32 R6, R2, R9, RZ ;  /* 0x0000000902067227 */ /* 0x000fe200078e00ff */
[----:B------:R-:W-:Y:S02]  /*0840*/  @!P3 IADD3 R8, -R8, RZ, RZ ;  /* 0x000000ff0808b210 */ /* 0x000fe40007ffe1ff */
[----:B------:R-:W-:Y:S01]  /*0850*/  ISETP.GT.U32.AND P2, PT, R17, R3, PT ;  /* 0x000000031100720c */ /* 0x000fe20003f44070 */
[----:B------:R-:W-:Y:S01]  /*0860*/  IMAD R6, R6, R13, R9 ;  /* 0x0000000d06067224 */ /* 0x000fe200078e0209 */
[----:B------:R-:W-:Y:S01]  /*0870*/  SEL R14, R5, R8, !P0 ;  /* 0x00000008050e7207 */ /* 0x000fe20004000000 */
[----:B------:R-:W-:Y:S01]  /*0880*/  IMAD.HI.U32 R5, R2, R10, RZ ;  /* 0x0000000a02057227 */ /* 0x000fe200078e00ff */
[----:B------:R-:W-:-:S02]  /*0890*/  LOP3.LUT R21, R4, 0x40, R7, 0xfe, !PT ;  /* 0x0000004004157812 */ /* 0x000fc400078efe07 */
[----:B------:R-:W-:Y:S01]  /*08a0*/  ISETP.GT.U32.AND P4, PT, R17, R6, PT ;  /* 0x000000061100720c */ /* 0x000fe20003f84070 */
[----:B------:R-:W-:Y:S01]  /*08b0*/  IMAD R5, R5, R13, R10 ;  /* 0x0000000d05057224 */ /* 0x000fe200078e020a */
[----:B------:R-:W-:Y:S02]  /*08c0*/  IABS R10, R21 ;  /* 0x00000015000a7213 */ /* 0x000fe40000000000 */
[C-C-:B------:R-:W-:Y:S02]  /*08d0*/  LOP3.LUT R22, R4.reuse, 0x50, R7.reuse, 0xfe, !PT ;  /* 0x0000005004167812 */ /* 0x140fe400078efe07 */
[----:B------:R-:W-:Y:S01]  /*08e0*/  LOP3.LUT R20, R4, 0x30, R7, 0xfe, !PT ;  /* 0x0000003004147812 */ /* 0x000fe200078efe07 */
[----:B------:R-:W-:Y:S01]  /*08f0*/  IMAD.HI.U32 R9, R2, R10, RZ ;  /* 0x0000000a02097227 */ /* 0x000fe200078e00ff */
[----:B------:R-:W-:Y:S02]  /*0900*/  @!P2 IADD3 R3, R3, -R17, RZ ;  /* 0x800000110303a210 */ /* 0x000fe40007ffe0ff */
[----:B------:R-:W-:Y:S01]  /*0910*/  IABS R15, R22 ;  /* 0x00000016000f7213 */ /* 0x000fe20000000000 */
[----:B------:R-:W-:Y:S01]  /*0920*/  IMAD R9, R9, R13, R10 ;  /* 0x0000000d09097224 */ /* 0x000fe200078e020a */
[----:B------:R-:W-:-:S02]  /*0930*/  ISETP.GT.U32.AND P2, PT, R17, R3, PT ;  /* 0x000000031100720c */ /* 0x000fc40003f44070 */
[----:B------:R-:W-:Y:S01]  /*0940*/  IABS R11, R20 ;  /* 0x00000014000b7213 */ /* 0x000fe20000000000 */
[----:B------:R-:W-:Y:S01]  /*0950*/  IMAD.HI.U32 R10, R2, R15, RZ ;  /* 0x0000000f020a7227 */ /* 0x000fe200078e00ff */
[----:B------:R-:W-:Y:S02]  /*0960*/  LOP3.LUT R23, R4, 0x60, R7, 0xfe, !PT ;  /* 0x0000006004177812 */ /* 0x000fe400078efe07 */
[----:B------:R-:W-:Y:S01]  /*0970*/  @!P4 IADD3 R6, R6, -R17, RZ ;  /* 0x800000110606c210 */ /* 0x000fe20007ffe0ff */
[----:B------:R-:W-:Y:S01]  /*0980*/  IMAD.HI.U32 R8, R2, R11, RZ ;  /* 0x0000000b02087227 */ /* 0x000fe200078e00ff */
[----:B------:R-:W-:Y:S02]  /*0990*/  ISETP.GE.AND P0, PT, R12, RZ, PT ;  /* 0x000000ff0c00720c */ /* 0x000fe40003f06270 */
[----:B------:R-:W-:Y:S01]  /*09a0*/  IABS R12, R23 ;  /* 0x00000017000c7213 */ /* 0x000fe20000000000 */
[-C--:B------:R-:W-:Y:S01]  /*09b0*/  IMAD R10, R10, R13.reuse, R15 ;  /* 0x0000000d0a0a7224 */ /* 0x080fe200078e020f */
[----:B------:R-:W-:Y:S01]  /*09c0*/  ISETP.GT.U32.AND P5, PT, R17, R6, PT ;  /* 0x000000061100720c */ /* 0x000fe20003fa4070 */
[----:B------:R-:W-:Y:S01]  /*09d0*/  IMAD R8, R8, R13, R11 ;  /* 0x0000000d08087224 */ /* 0x000fe200078e020b */
[----:B------:R-:W-:Y:S01]  /*09e0*/  @!P2 IADD3 R3, R3, -R17, RZ ;  /* 0x800000110303a210 */ /* 0x000fe20007ffe0ff */
[----:B------:R-:W-:Y:S01]  /*09f0*/  IMAD.HI.U32 R11, R2, R12, RZ ;  /* 0x0000000c020b7227 */ /* 0x000fe200078e00ff */
[----:B------:R-:W-:-:S02]  /*0a00*/  ISETP.GT.U32.AND P2, PT, R17, R10, PT ;  /* 0x0000000a1100720c */ /* 0x000fc40003f44070 */
[----:B------:R-:W-:Y:S01]  /*0a10*/  ISETP.GT.U32.AND P3, PT, R17, R5, PT ;  /* 0x000000051100720c */ /* 0x000fe20003f64070 */
[----:B------:R-:W-:Y:S01]  /*0a20*/  IMAD R11, R11, R13, R12 ;  /* 0x0000000d0b0b7224 */ /* 0x000fe200078e020c */
[----:B------:R-:W-:Y:S02]  /*0a30*/  ISETP.GT.U32.AND P1, PT, R17, R8, PT ;  /* 0x000000081100720c */ /* 0x000fe40003f24070 */
[----:B------:R-:W-:Y:S02]  /*0a40*/  @!P0 IADD3 R3, -R3, RZ, RZ ;  /* 0x000000ff03038210 */ /* 0x000fe40007ffe1ff */
[----:B------:R-:W-:Y:S02]  /*0a50*/  LOP3.LUT R231, R4, R231, RZ, 0xfc, !PT ;  /* 0x000000e704e77212 */ /* 0x000fe400078efcff */
[----:B------:R-:W-:Y:S02]  /*0a60*/  @!P5 IADD3 R6, R6, -R17, RZ ;  /* 0x800000110606d210 */ /* 0x000fe40007ffe0ff */
[----:B------:R-:W-:-:S02]  /*0a70*/  ISETP.GT.U32.AND P5, PT, R17, R11, PT ;  /* 0x0000000b1100720c */ /* 0x000fc40003fa4070 */
[-C--:B------:R-:W-:Y:S02]  /*0a80*/  @!P2 IADD3 R10, R10, -R17.reuse, RZ ;  /* 0x800000110a0aa210 */ /* 0x080fe40007ffe0ff */
[----:B------:R-:W-:Y:S02]  /*0a90*/  LOP3.LUT R4, R4, 0x70, R7, 0xfe, !PT ;  /* 0x0000007004047812 */ /* 0x000fe400078efe07 */
[----:B------:R-:W-:Y:S02]  /*0aa0*/  ISETP.GT.U32.AND P0, PT, R17, R10, PT ;  /* 0x0000000a1100720c */ /* 0x000fe40003f04070 */
[----:B------:R-:W-:Y:S02]  /*0ab0*/  IABS R15, R4 ;  /* 0x00000004000f7213 */ /* 0x000fe40000000000 */
[----:B------:R-:W-:Y:S02]  /*0ac0*/  @!P3 IADD3 R5, R5, -R17, RZ ;  /* 0x800000110505b210 */ /* 0x000fe40007ffe0ff */
[----:B------:R-:W-:Y:S01]  /*0ad0*/  ISETP.GT.U32.AND P3, PT, R17, R9, PT ;  /* 0x000000091100720c */ /* 0x000fe20003f64070 */
[----:B------:R-:W-:Y:S01]  /*0ae0*/  IMAD.HI.U32 R2, R2, R15, RZ ;  /* 0x0000000f02027227 */ /* 0x000fe200078e00ff */
[----:B------:R-:W-:-:S02]  /*0af0*/  @!P5 IADD3 R11, R11, -R17, RZ ;  /* 0x800000110b0bd210 */ /* 0x000fc40007ffe0ff */
[C---:B------:R-:W-:Y:S02]  /*0b00*/  ISETP.GT.U32.AND P4, PT, R17.reuse, R5, PT ;  /* 0x000000051100720c */ /* 0x040fe40003f84070 */
[C---:B------:R-:W-:Y:S02]  /*0b10*/  ISETP.GT.U32.AND P5, PT, R17.reuse, R11, PT ;  /* 0x0000000b1100720c */ /* 0x040fe40003fa4070 */
[-C--:B------:R-:W-:Y:S02]  /*0b20*/  @!P1 IADD3 R8, R8, -R17.reuse, RZ ;  /* 0x8000001108089210 */ /* 0x080fe40007ffe0ff */
[----:B------:R-:W-:Y:S02]  /*0b30*/  @!P0 IADD3 R10, R10, -R17, RZ ;  /* 0x800000110a0a8210 */ /* 0x000fe40007ffe0ff */
[----:B------:R-:W-:Y:S01]  /*0b40*/  ISETP.GE.AND P0, PT, R4, RZ, PT ;  /* 0x000000ff0400720c */ /* 0x000fe20003f06270 */
[----:B------:R-:W-:Y:S01]  /*0b50*/  IMAD R4, R2, R13, R15 ;  /* 0x0000000d02047224 */ /* 0x000fe200078e020f */
[----:B------:R-:W-:-:S02]  /*0b60*/  ISETP.GT.U32.AND P6, PT, R17, R8, PT ;  /* 0x000000081100720c */ /* 0x000fc40003fc4070 */
[-C--:B------:R-:W-:Y:S02]  /*0b70*/  @!P3 IADD3 R9, R9, -R17.reuse, RZ ;  /* 0x800000110909b210 */ /* 0x080fe40007ffe0ff */
[----:B------:R-:W-:Y:S02]  /*0b80*/  SHF.L.U32 R25, R14, 0x7, RZ ;  /* 0x000000070e197819 */ /* 0x000fe400000006ff */
[-C--:B------:R-:W-:Y:S02]  /*0b90*/  @!P5 IADD3 R11, R11, -R17.reuse, RZ ;  /* 0x800000110b0bd210 */ /* 0x080fe40007ffe0ff */
[----:B------:R-:W-:Y:S01]  /*0ba0*/  ISETP.GT.U32.AND P5, PT, R17, R4, PT ;  /* 0x000000041100720c */ /* 0x000fe20003fa4070 */
[----:B------:R1:W-:Y:S01]  /*0bb0*/  STL [R1+0x54], R25 ;  /* 0x0000541901007387 */ /* 0x0003e20000100800 */
[----:B------:R-:W-:Y:S02]  /*0bc0*/  SHF.R.S32.HI R14, RZ, 0x18, R14 ;  /* 0x00000018ff0e7819 */ /* 0x000fe4000001140e */
[----:B------:R-:W-:-:S02]  /*0bd0*/  @!P4 IADD3 R5, R5, -R17, RZ ;  /* 0x800000110505c210 */ /* 0x000fc40007ffe0ff */
[----:B------:R-:W-:Y:S02]  /*0be0*/  ISETP.GT.U32.AND P4, PT, R17, R9, PT ;  /* 0x000000091100720c */ /* 0x000fe40003f84070 */
[----:B------:R-:W-:Y:S02]  /*0bf0*/  ISETP.GE.AND P3, PT, R19, RZ, PT ;  /* 0x000000ff1300720c */ /* 0x000fe40003f66270 */
[----:B------:R-:W-:Y:S02]  /*0c00*/  ISETP.GE.AND P2, PT, R21, RZ, PT ;  /* 0x000000ff1500720c */ /* 0x000fe40003f46270 */
[----:B------:R-:W-:Y:S02]  /*0c10*/  SGXT R2, R14, 0x1 ;  /* 0x000000010e02781a */ /* 0x000fe40000000200 */
[C---:B------:R-:W-:Y:S02]  /*0c20*/  LOP3.LUT R19, R25.reuse, R7, RZ, 0xfc, !PT ;  /* 0x0000000719137212 */ /* 0x040fe400078efcff */
[----:B------:R-:W-:-:S02]  /*0c30*/  LOP3.LUT R24, R25, 0x30, R7, 0xfe, !PT ;  /* 0x0000003019187812 */ /* 0x000fc400078efe07 */
[C-C-:B------:R-:W-:Y:S02]  /*0c40*/  LOP3.LUT R21, R25.reuse, 0x20, R7.reuse, 0xfe, !PT ;  /* 0x0000002019157812 */ /* 0x140fe400078efe07 */
[----:B------:R-:W-:Y:S02]  /*0c50*/  @!P6 IADD3 R8, R8, -R17, RZ ;  /* 0x800000110808e210 */ /* 0x000fe40007ffe0ff */
[----:B------:R-:W-:Y:S02]  /*0c60*/  ISETP.GE.AND P6, PT, R20, RZ, PT ;  /* 0x000000ff1400720c */ /* 0x000fe40003fc6270 */
[----:B------:R-:W-:Y:S02]  /*0c70*/  LOP3.LUT R20, R25, 0x10, R7, 0xfe, !PT ;  /* 0x0000001019147812 */ /* 0x000fe400078efe07 */
[C---:B------:R-:W-:Y:S02]  /*0c80*/  LEA.HI R12, R2.reuse, R19, RZ, 0x7 ;  /* 0x00000013020c7211 */ /* 0x040fe400078f38ff */
[----:B------:R-:W-:-:S02]  /*0c90*/  LEA.HI R15, R2, R24, RZ, 0x7 ;  /* 0x00000018020f7211 */ /* 0x000fc400078f38ff */
[----:B------:R-:W-:Y:S02]  /*0ca0*/  LEA.HI R14, R2, R21, RZ, 0x7 ;  /* 0x00000015020e7211 */ /* 0x000fe400078f38ff */
[----:B------:R-:W-:Y:S02]  /*0cb0*/  @!P5 IADD3 R4, R4, -R17, RZ ;  /* 0x800000110404d210 */ /* 0x000fe40007ffe0ff */
[----:B------:R-:W-:Y:S02]  /*0cc0*/  LEA.HI R13, R2, R20, RZ, 0x7 ;  /* 0x00000014020d7211 */ /* 0x000fe400078f38ff */
[----:B------:R-:W-:Y:S02]  /*0cd0*/  LOP3.LUT R12, R12, 0xffffff80, RZ, 0xc0, !PT ;  /* 0xffffff800c0c7812 */ /* 0x000fe400078ec0ff */
[----:B------:R-:W-:Y:S02]  /*0ce0*/  LOP3.LUT R15, R15, 0xffffff80, RZ, 0xc0, !PT ;  /* 0xffffff800f0f7812 */ /* 0x000fe400078ec0ff */
[----:B------:R-:W-:-:S02]  /*0cf0*/  LOP3.LUT R14, R14, 0xffffff80, RZ, 0xc0, !PT ;  /* 0xffffff800e0e7812 */ /* 0x000fc400078ec0ff */
[----:B------:R-:W-:Y:S02]  /*0d00*/  ISETP.GT.U32.AND P5, PT, R17, R4, PT ;  /* 0x000000041100720c */ /* 0x000fe40003fa4070 */
[----:B------:R-:W-:Y:S02]  /*0d10*/  ISETP.GE.AND P1, PT, R18, RZ, PT ;  /* 0x000000ff1200720c */ /* 0x000fe40003f26270 */
[----:B------:R-:W-:Y:S02]  /*0d20*/  @!P4 IADD3 R9, R9, -R17, RZ ;  /* 0x800000110909c210 */ /* 0x000fe40007ffe0ff */
[----:B------:R-:W-:Y:S02]  /*0d30*/  ISETP.GE.AND P4, PT, R22, RZ, PT ;  /* 0x000000ff1600720c */ /* 0x000fe40003f86270 */
[----:B------:R-:W-:Y:S02]  /*0d40*/  LOP3.LUT R13, R13, 0xffffff80, RZ, 0xc0, !PT ;  /* 0xffffff800d0d7812 */ /* 0x000fe400078ec0ff */
[----:B------:R-:W-:-:S02]  /*0d50*/  IADD3 R18, R19, -R12, RZ ;  /* 0x8000000c13127210 */ /* 0x000fc40007ffe0ff */
[----:B------:R-:W-:Y:S02]  /*0d60*/  IADD3 R24, R24, -R15, RZ ;  /* 0x8000000f18187210 */ /* 0x000fe40007ffe0ff */
[----:B------:R-:W-:Y:S02]  /*0d70*/  IADD3 R22, R21, -R14, RZ ;  /* 0x8000000e15167210 */ /* 0x000fe40007ffe0ff */
[C-C-:B------:R-:W-:Y:S02]  /*0d80*/  LOP3.LUT R15, R25.reuse, 0x40, R7.reuse, 0xfe, !PT ;  /* 0x00000040190f7812 */ /* 0x140fe400078efe07 */
[C-C-:B------:R-:W-:Y:S02]  /*0d90*/  LOP3.LUT R28, R25.reuse, 0x50, R7.reuse, 0xfe, !PT ;  /* 0x00000050191c7812 */ /* 0x140fe400078efe07 */
[C-C-:B------:R-:W-:Y:S02]  /*0da0*/  LOP3.LUT R19, R25.reuse, 0x60, R7.reuse, 0xfe, !PT ;  /* 0x0000006019137812 */ /* 0x140fe400078efe07 */
[----:B------:R-:W-:-:S02]  /*0db0*/  LOP3.LUT R21, R25, 0x70, R7, 0xfe, !PT ;  /* 0x0000007019157812 */ /* 0x000fc400078efe07 */
[----:B------:R-:W-:Y:S02]  /*0dc0*/  IADD3 R20, R20, -R13, RZ ;  /* 0x8000000d14147210 */ /* 0x000fe40007ffe0ff */
[C---:B------:R-:W-:Y:S02]  /*0dd0*/  LEA.HI R12, R2.reuse, R15, RZ, 0x7 ;  /* 0x0000000f020c7211 */ /* 0x040fe400078f38ff */
[C---:B------:R-:W-:Y:S02]  /*0de0*/  LEA.HI R13, R2.reuse, R28, RZ, 0x7 ;  /* 0x0000001c020d7211 */ /* 0x040fe400078f38ff */
[C---:B------:R-:W-:Y:S02]  /*0df0*/  LEA.HI R14, R2.reuse, R19, RZ, 0x7 ;  /* 0x00000013020e7211 */ /* 0x040fe400078f38ff */
[----:B------:R-:W-:Y:S02]  /*0e00*/  LEA.HI R2, R2, R21, RZ, 0x7 ;  /* 0x0000001502027211 */ /* 0x000fe400078f38ff */
[----:B------:R-:W-:-:S02]  /*0e10*/  @!P5 IADD3 R4, R4, -R17, RZ ;  /* 0x800000110404d210 */ /* 0x000fc40007ffe0ff */
[----:B------:R-:W-:Y:S02]  /*0e20*/  LOP3.LUT R2, R2, 0xffffff80, RZ, 0xc0, !PT ;  /* 0xffffff8002027812 */ /* 0x000fe400078ec0ff */
[----:B------:R-:W-:Y:S02]  /*0e30*/  ISETP.NE.AND P5, PT, R0, RZ, PT ;  /* 0x000000ff0000720c */ /* 0x000fe40003fa5270 */
[----:B------:R-:W-:Y:S02]  /*0e40*/  IADD3 R32, R21, -R2, RZ ;  /* 0x8000000215207210 */ /* 0x000fe40007ffe0ff */
[----:B------:R-:W-:Y:S02]  /*0e50*/  LOP3.LUT R2, RZ, R0, RZ, 0x33, !PT ;  /* 0x00000000ff027212 */ /* 0x000fe400078e33ff */
[----:B------:R-:W-:Y:S02]  /*0e60*/  @!P0 IADD3 R4, -R4, RZ, RZ ;  /* 0x000000ff04048210 */ /* 0x000fe40007ffe1ff */
[----:B------:R-:W-:-:S02]  /*0e70*/  SHF.L.U32 R0, R16, 0x2, RZ ;  /* 0x0000000210007819 */ /* 0x000fc400000006ff */
[----:B------:R-:W-:Y:S02]  /*0e80*/  @!P1 IADD3 R5, -R5, RZ, RZ ;  /* 0x000000ff05059210 */ /* 0x000fe40007ffe1ff */
[----:B------:R-:W-:Y:S02]  /*0e90*/  ISETP.GE.AND P1, PT, R23, RZ, PT ;  /* 0x000000ff1700720c */ /* 0x000fe40003f26270 */
[C---:B------:R-:W-:Y:S02]  /*0ea0*/  SEL R36, R2.reuse, R3, !P5 ;  /* 0x0000000302247207 */ /* 0x040fe40006800000 */
[----:B------:R-:W-:Y:S02]  /*0eb0*/  SEL R16, R2, R4, !P5 ;  /* 0x0000000402107207 */ /* 0x000fe40006800000 */
[----:B------:R-:W-:Y:S02]  /*0ec0*/  @!P3 IADD3 R6, -R6, RZ, RZ ;  /* 0x000000ff0606b210 */ /* 0x000fe40007ffe1ff */
[----:B------:R-:W-:-:S02]  /*0ed0*/  @!P6 IADD3 R8, -R8, RZ, RZ ;  /* 0x000000ff0808e210 */ /* 0x000fc40007ffe1ff */
[----:B------:R-:W-:Y:S02]  /*0ee0*/  LOP3.LUT R3, R0, 0x1c, RZ, 0xc0, !PT ;  /* 0x0000001c00037812 */ /* 0x000fe400078ec0ff */
[----:B------:R-:W-:Y:S02]  /*0ef0*/  LOP3.LUT R4, R7, 0x20, RZ, 0xfc, !PT ;  /* 0x0000002007047812 */ /* 0x000fe400078efcff */
[----:B------:R-:W-:Y:S01]  /*0f00*/  LOP3.LUT R14, R14, 0xffffff80, RZ, 0xc0, !PT ;  /* 0xffffff800e0e7812 */ /* 0x000fe200078ec0ff */
[--C-:B------:R-:W-:Y:S01]  /*0f10*/  IMAD R18, R18, 0xac, R3.reuse ;  /* 0x000000ac12127824 */ /* 0x100fe200078e0203 */
[----:B------:R-:W-:Y:S01]  /*0f20*/  SEL R40, R2, R6, !P5 ;  /* 0x0000000602287207 */ /* 0x000fe20006800000 */
[--C-:B------:R-:W-:Y:S01]  /*0f30*/  IMAD R23, R20, 0xac, R3.reuse ;  /* 0x000000ac14177824 */ /* 0x100fe200078e0203 */
[----:B------:R-:W-:Y:S01]  /*0f40*/  SEL R42, R2, R8, !P5 ;  /* 0x00000008022a7207 */ /* 0x000fe20006800000 */
[--C-:B-1----:R-:W-:Y:S01]  /*0f50*/  IMAD R25, R22, 0xac, R3.reuse ;  /* 0x000000ac16197824 */ /* 0x102fe200078e0203 */
[----:B------:R-:W-:Y:S01]  /*0f60*/  LEA R4, R4, R3, 0x5 ;  /* 0x0000000304047211 */ /* 0x000fe200078e28ff */
[--C-:B------:R-:W-:Y:S01]  /*0f70*/  IMAD R27, R24, 0xac, R3.reuse ;  /* 0x000000ac181b7824 */ /* 0x100fe200078e0203 */
[----:B------:R-:W-:Y:S01]  /*0f80*/  LOP3.LUT R12, R12, 0xffffff80, RZ, 0xc0, !PT ;  /* 0xffffff800c0c7812 */ /* 0x000fe200078ec0ff */
[----:B------:R-:W-:Y:S01]  /*0f90*/  IMAD R34, R32, 0xac, R3 ;  /* 0x000000ac20227824 */ /* 0x000fe200078e0203 */
[----:B------:R-:W-:-:S02]  /*0fa0*/  @!P4 IADD3 R10, -R10, RZ, RZ ;  /* 0x000000ff0a0ac210 */ /* 0x000fc40007ffe1ff */
[C---:B------:R-:W-:Y:S02]  /*0fb0*/  LOP3.LUT R6, R7.reuse, 0x30, RZ, 0xfc, !PT ;  /* 0x0000003007067812 */ /* 0x040fe400078efcff */
[----:B------:R-:W-:Y:S02]  /*0fc0*/  LOP3.LUT R8, R7, 0x40, RZ, 0xfc, !PT ;  /* 0x0000004007087812 */ /* 0x000fe400078efcff */
[----:B------:R-:W-:Y:S02]  /*0fd0*/  IADD3 R30, R19, -R14, RZ ;  /* 0x8000000e131e7210 */ /* 0x000fe40007ffe0ff */
[----:B------:R-:W-:Y:S02]  /*0fe0*/  MOV R19, 0x4 ;  /* 0x0000000400137802 */ /* 0x000fe40000000f00 */
[----:B------:R-:W-:Y:S01]  /*0ff0*/  SHF.L.U32 R238, R4, 0x2, RZ ;  /* 0x0000000204ee7819 */ /* 0x000fe200000006ff */
[----:B------:R-:W-:Y:S01]  /*1000*/  IMAD R4, R36, 0xac, R3 ;  /* 0x000000ac24047824 */ /* 0x000fe200078e0203 */
[----:B------:R-:W-:Y:S01]  /*1010*/  IADD3 R26, R15, -R12, RZ ;  /* 0x8000000c0f1a7210 */ /* 0x000fe20007ffe0ff */
[----:B------:R-:W-:Y:S01]  /*1020*/  IMAD.WIDE R20, R18, R19, c[0x0][0x168] ;  /* 0x00005a0012147625 */ /* 0x000fe200078e0213 */
[C---:B------:R-:W-:Y:S01]  /*1030*/  SEL R38, R2.reuse, R5, !P5 ;  /* 0x0000000502267207 */ /* 0x040fe20006800000 */
[----:B------:R-:W-:Y:S01]  /*1040*/  CS2R R36, SRZ ;  /* 0x0000000000247805 */ /* 0x000fe2000001ff00 */
[----:B------:R-:W-:Y:S01]  /*1050*/  SEL R46, R2, R10, !P5 ;  /* 0x0000000a022e7207 */ /* 0x000fe20006800000 */
[----:B------:R-:W-:Y:S01]  /*1060*/  IMAD.WIDE R4, R4, R19, c[0x0][0x160] ;  /* 0x0000580004047625 */ /* 0x000fe200078e0213 */
[----:B------:R-:W-:-:S02]  /*1070*/  LEA R6, R6, R3, 0x5 ;  /* 0x0000000306067211 */ /* 0x000fc400078e28ff */
[----:B------:R-:W-:Y:S01]  /*1080*/  LEA R8, R8, R3, 0x5 ;  /* 0x0000000308087211 */ /* 0x000fe200078e28ff */
[--C-:B------:R-:W-:Y:S01]  /*1090*/  IMAD R18, R16, 0xac, R3.reuse ;  /* 0x000000ac10127824 */ /* 0x100fe200078e0203 */
[----:B------:R-:W-:Y:S01]  /*10a0*/  @!P2 IADD3 R9, -R9, RZ, RZ ;  /* 0x000000ff0909a210 */ /* 0x000fe20007ffe1ff */
[--C-:B------:R-:W-:Y:S01]  /*10b0*/  IMAD R29, R26, 0xac, R3.reuse ;  /* 0x000000ac1a1d7824 */ /* 0x100fe200078e0203 */
[C---:B------:R-:W-:Y:S01]  /*10c0*/  LOP3.LUT R10, R7.reuse, 0x50, RZ, 0xfc, !PT ;  /* 0x00000050070a7812 */ /* 0x040fe200078efcff */
[--C-:B------:R-:W-:Y:S01]  /*10d0*/  IMAD R33, R30, 0xac, R3.reuse ;  /* 0x000000ac1e217824 */ /* 0x100fe200078e0203 */
[----:B------:R-:W-:Y:S01]  /*10e0*/  LOP3.LUT R12, R7, 0x60, RZ, 0xfc, !PT ;  /* 0x00000060070c7812 */ /* 0x000fe200078efcff */
[----:B------:R-:W-:Y:S01]  /*10f0*/  IMAD.WIDE R22, R23, R19, c[0x0][0x168] ;  /* 0x00005a0017167625 */ /* 0x000fe200078e0213 */
[----:B------:R-:W-:Y:S02]  /*1100*/  @!P1 IADD3 R11, -R11, RZ, RZ ;  /* 0x000000ff0b0b9210 */ /* 0x000fe40007ffe1ff */
[----:B------:R-:W-:Y:S01]  /*1110*/  SHF.L.U32 R237, R6, 0x2, RZ ;  /* 0x0000000206ed7819 */ /* 0x000fe200000006ff */
[--C-:B------:R-:W-:Y:S01]  /*1120*/  IMAD R6, R38, 0xac, R3.reuse ;  /* 0x000000ac26067824 */ /* 0x100fe200078e0203 */
[----:B------:R-:W-:Y:S01]  /*1130*/  SHF.L.U32 R236, R8, 0x2, RZ ;  /* 0x0000000208ec7819 */ /* 0x000fe200000006ff */
[----:B------:R-:W-:Y:S01]  /*1140*/  IMAD R8, R40, 0xac, R3 ;  /* 0x000000ac28087824 */ /* 0x000fe200078e0203 */
[----:B------:R-:W-:Y:S01]  /*1150*/  SEL R44, R2, R9, !P5 ;  /* 0x00000009022c7207 */ /* 0x000fe20006800000 */
[----:B------:R-:W-:Y:S01]  /*1160*/  IMAD.WIDE R24, R25, R19, c[0x0][0x168] ;  /* 0x00005a0019187625 */ /* 0x000fe200078e0213 */
[-C--:B------:R-:W-:Y:S01]  /*1170*/  LEA R10, R10, R3.reuse, 0x5 ;  /* 0x000000030a0a7211 */ /* 0x080fe200078e28ff */
[----:B------:R-:W-:Y:S01]  /*1180*/  CS2R R40, SRZ ;  /* 0x0000000000287805 */ /* 0x000fe2000001ff00 */
[----:B------:R-:W-:Y:S01]  /*1190*/  LEA R12, R12, R3, 0x5 ;  /* 0x000000030c0c7211 */ /* 0x000fe200078e28ff */
[----:B------:R-:W-:Y:S01]  /*11a0*/  IMAD.WIDE R8, R8, R19, c[0x0][0x160] ;  /* 0x0000580008087625 */ /* 0x000fe200078e0213 */
[----:B------:R-:W-:Y:S01]  /*11b0*/  LOP3.LUT R14, R7, 0x70, RZ, 0xfc, !PT ;  /* 0x00000070070e7812 */ /* 0x000fe200078efcff */
[----:B------:R-:W-:Y:S01]  /*11c0*/  CS2R R38, SRZ ;  /* 0x0000000000267805 */ /* 0x000fe2000001ff00 */
[----:B------:R-:W-:Y:S01]  /*11d0*/  SEL R48, R2, R11, !P5 ;  /* 0x0000000b02307207 */ /* 0x000fe20006800000 */
[----:B------:R-:W-:Y:S01]  /*11e0*/  IMAD.WIDE R26, R27, R19, c[0x0][0x168] ;  /* 0x00005a001b1a7625 */ /* 0x000fe200078e0213 */
[----:B------:R-:W-:-:S02]  /*11f0*/  LOP3.LUT R2, R7, 0x10, RZ, 0xfc, !PT ;  /* 0x0000001007027812 */ /* 0x000fc400078efcff */
[----:B------:R-:W-:Y:S01]  /*1200*/  LEA R240, R7, R3, 0x5 ;  /* 0x0000000307f07211 */ /* 0x000fe200078e28ff */
[-C--:B------:R-:W-:Y:S01]  /*1210*/  IMAD.WIDE R6, R6, R19.reuse, c[0x0][0x160] ;  /* 0x0000580006067625 */ /* 0x080fe200078e0213 */
[----:B------:R-:W-:Y:S02]  /*1220*/  LOP3.LUT R13, R13, 0xffffff80, RZ, 0xc0, !PT ;  /* 0xffffff800d0d7812 */ /* 0x000fe400078ec0ff */
[----:B------:R-:W-:Y:S01]  /*1230*/  SHF.L.U32 R235, R10, 0x2, RZ ;  /* 0x000000020aeb7819 */ /* 0x000fe200000006ff */
[--C-:B------:R-:W-:Y:S01]  /*1240*/  IMAD R10, R42, 0xac, R3.reuse ;  /* 0x000000ac2a0a7824 */ /* 0x100fe200078e0203 */
[----:B------:R-:W-:Y:S01]  /*1250*/  SHF.L.U32 R234, R12, 0x2, RZ ;  /* 0x000000020cea7819 */ /* 0x000fe200000006ff */
[--C-:B------:R-:W-:Y:S01]  /*1260*/  IMAD R12, R44, 0xac, R3.reuse ;  /* 0x000000ac2c0c7824 */ /* 0x100fe200078e0203 */
[----:B------:R-:W-:Y:S01]  /*1270*/  IADD3 R242, P1, R4, 0x100, RZ ;  /* 0x0000010004f27810 */ /* 0x000fe20007f3e0ff */
[----:B------:R-:W-:Y:S01]  /*1280*/  IMAD.WIDE R10, R10, R19, c[0x0][0x160] ;  /* 0x000058000a0a7625 */ /* 0x000fe200078e0213 */
[----:B------:R-:W-:Y:S01]  /*1290*/  LEA R14, R14, R3, 0x5 ;  /* 0x000000030e0e7211 */ /* 0x000fe200078e28ff */
[----:B------:R-:W-:Y:S01]  /*12a0*/  CS2R R44, SRZ ;  /* 0x00000000002c7805 */ /* 0x000fe2000001ff00 */
[----:B------:R-:W-:Y:S01]  /*12b0*/  IADD3 R28, R28, -R13, RZ ;  /* 0x8000000d1c1c7210 */ /* 0x000fe20007ffe0ff */
[----:B------:R-:W-:Y:S01]  /*12c0*/  IMAD.WIDE R12, R12, R19, c[0x0][0x160] ;  /* 0x000058000c0c7625 */ /* 0x000fe200078e0213 */
[----:B------:R-:W-:Y:S01]  /*12d0*/  IADD3.X R241, RZ, R5, RZ, P1, !PT ;  /* 0x00000005fff17210 */ /* 0x000fe20000ffe4ff */
[----:B------:R-:W-:Y:S01]  /*12e0*/  CS2R R42, SRZ ;  /* 0x00000000002a7805 */ /* 0x000fe2000001ff00 */
[----:B------:R-:W-:Y:S01]  /*12f0*/  SHF.L.U32 R233, R14, 0x2, RZ ;  /* 0x000000020ee97819 */ /* 0x000fe200000006ff */
[--C-:B------:R-:W-:Y:S01]  /*1300*/  IMAD R14, R46, 0xac, R3.reuse ;  /* 0x000000ac2e0e7824 */ /* 0x100fe200078e0203 */
[----:B------:R-:W-:Y:S01]  /*1310*/  IADD3 R244, P0, R6, 0x100, RZ ;  /* 0x0000010006f47810 */ /* 0x000fe20007f1e0ff */
[--C-:B------:R-:W-:Y:S01]  /*1320*/  IMAD R17, R48, 0xac, R3.reuse ;  /* 0x000000ac30117824 */ /* 0x100fe200078e0203 */
[----:B------:R-:W-:Y:S01]  /*1330*/  IADD3 R246, P1, R8, 0x100, RZ ;  /* 0x0000010008f67810 */ /* 0x000fe20007f3e0ff */
[----:B------:R-:W-:Y:S01]  /*1340*/  IMAD R31, R28, 0xac, R3 ;  /* 0x000000ac1c1f7824 */ /* 0x000fe200078e0203 */
[----:B------:R-:W-:Y:S01]  /*1350*/  IADD3.X R243, RZ, R7, RZ, P0, !PT ;  /* 0x00000007fff37210 */ /* 0x000fe200007fe4ff */
[----:B------:R-:W-:Y:S01]  /*1360*/  IMAD.WIDE R14, R14, R19, c[0x0][0x160] ;  /* 0x000058000e0e7625 */ /* 0x000fe200078e0213 */
[----:B------:R-:W-:Y:S01]  /*1370*/  IADD3.X R245, RZ, R9, RZ, P1, !PT ;  /* 0x00000009fff57210 */ /* 0x000fe20000ffe4ff */
[----:B------:R-:W-:Y:S01]  /*1380*/  CS2R R46, SRZ ;  /* 0x00000000002e7805 */ /* 0x000fe2000001ff00 */
[----:B------:R-:W-:Y:S01]  /*1390*/  IADD3 R248, P0, R10, 0x100, RZ ;  /* 0x000001000af87810 */ /* 0x000fe20007f1e0ff */
[----:B------:R-:W-:Y:S01]  /*13a0*/  IMAD.WIDE R16, R17, R19, c[0x0][0x160] ;  /* 0x0000580011107625 */ /* 0x000fe200078e0213 */
[----:B------:R-:W-:Y:S01]  /*13b0*/  IADD3 R250, P1, R12, 0x100, RZ ;  /* 0x000001000cfa7810 */ /* 0x000fe20007f3e0ff */
[----:B------:R-:W-:Y:S01]  /*13c0*/  CS2R R48, SRZ ;  /* 0x0000000000307805 */ /* 0x000fe2000001ff00 */
[----:B------:R-:W-:Y:S01]  /*13d0*/  IADD3.X R247, RZ, R11, RZ, P0, !PT ;  /* 0x0000000bfff77210 */ /* 0x000fe200007fe4ff */
[----:B------:R-:W-:Y:S01]  /*13e0*/  IMAD.WIDE R28, R29, R19, c[0x0][0x168] ;  /* 0x00005a001d1c7625 */ /* 0x000fe200078e0213 */
[----:B------:R-:W-:-:S02]  /*13f0*/  IADD3.X R249, RZ, R13, RZ, P1, !PT ;  /* 0x0000000dfff97210 */ /* 0x000fc40000ffe4ff */
[----:B------:R-:W-:Y:S01]  /*1400*/  LEA R2, R2, R3, 0x5 ;  /* 0x0000000302027211 */ /* 0x000fe200078e28ff */
[-C--:B------:R-:W-:Y:S01]  /*1410*/  IMAD.WIDE R30, R31, R19.reuse, c[0x0][0x168] ;  /* 0x00005a001f1e7625 */ /* 0x080fe200078e0213 */
[----:B------:R-:W-:Y:S02]  /*1420*/  IADD3 R252, P0, R14, 0x100, RZ ;  /* 0x000001000efc7810 */ /* 0x000fe40007f1e0ff */
[----:B------:R-:W-:Y:S01]  /*1430*/  IADD3 R0, P1, R16, 0x100, RZ ;  /* 0x0000010010007810 */ /* 0x000fe20007f3e0ff */
[----:B------:R-:W-:Y:S01]  /*1440*/  IMAD.WIDE R32, R33, R19, c[0x0][0x168] ;  /* 0x00005a0021207625 */ /* 0x000fe200078e0213 */
[----:B------:R-:W-:Y:S02]  /*1450*/  SHF.L.U32 R239, R2, 0x2, RZ ;  /* 0x0000000202ef7819 */ /* 0x000fe400000006ff */
[----:B------:R-:W-:Y:S01]  /*1460*/  IADD3.X R251, RZ, R15, RZ, P0, !PT ;  /* 0x0000000ffffb7210 */ /* 0x000fe200007fe4ff */
[-C--:B------:R-:W-:Y:S01]  /*1470*/  IMAD.WIDE R34, R34, R19.reuse, c[0x0][0x168] ;  /* 0x00005a0022227625 */ /* 0x080fe200078e0213 */
[----:B------:R-:W-:Y:S01]  /*1480*/  SHF.L.U32 R240, R240, 0x2, RZ ;  /* 0x00000002f0f07819 */ /* 0x000fe200000006ff */
[----:B------:R1:W-:Y:S01]  /*1490*/  STL [R1+0x4], R0 ;  /* 0x0000040001007387 */ /* 0x0003e20000100800 */
[----:B------:R-:W-:Y:S01]  /*14a0*/  IADD3 R3, -R3, 0x6c, RZ ;  /* 0x0000006c03037810 */ /* 0x000fe20007ffe1ff */
[----:B------:R-:W-:-:S02]  /*14b0*/  IMAD.WIDE R18, R18, R19, c[0x0][0x160] ;  /* 0x0000580012127625 */ /* 0x000fc400078e0213 */
[----:B------:R2:W-:Y:S03]  /*14c0*/  LDGSTS.E.BYPASS.128 [R240], [R4.64] ;  /* 0x0000000004f07fae */ /* 0x0005e6000b901c48 */
[----:B------:R-:W-:Y:S01]  /*14d0*/  IADD3 R2, P0, R18, 0x100, RZ ;  /* 0x0000010012027810 */ /* 0x000fe20007f1e0ff */
[----:B------:R2:W-:Y:S01]  /*14e0*/  LDGSTS.E.BYPASS.128 [R239], [R6.64] ;  /* 0x0000000006ef7fae */ /* 0x0005e2000b901c48 */
[----:B-1----:R-:W-:-:S03]  /*14f0*/  IADD3.X R0, RZ, R17, RZ, P1, !PT ;  /* 0x00000011ff007210 */ /* 0x002fc60000ffe4ff */
[----:B------:R1:W-:Y:S04]  /*1500*/  STL [R1+0xc], R2 ;  /* 0x00000c0201007387 */ /* 0x0003e80000100800 */
[----:B------:R3:W-:Y:S04]  /*1510*/  STL [R1], R0 ;  /* 0x0000000001007387 */ /* 0x0007e80000100800 */
[----:B------:R2:W-:Y:S01]  /*1520*/  LDGSTS.E.BYPASS.128 [R238], [R8.64] ;  /* 0x0000000008ee7fae */ /* 0x0005e2000b901c48 */
[----:B-1----:R-:W-:-:S03]  /*1530*/  IADD3 R2, P1, R20, 0x100, RZ ;  /* 0x0000010014027810 */ /* 0x002fc60007f3e0ff */
[----:B------:R2:W-:Y:S01]  /*1540*/  LDGSTS.E.BYPASS.128 [R237], [R10.64] ;  /* 0x000000000aed7fae */ /* 0x0005e2000b901c48 */
[----:B---3--:R-:W-:-:S03]  /*1550*/  IADD3.X R0, RZ, R19, RZ, P0, !PT ;  /* 0x00000013ff007210 */ /* 0x008fc600007fe4ff */
[----:B------:R1:W-:Y:S04]  /*1560*/  LDGSTS.E.BYPASS.128 [R236], [R12.64] ;  /* 0x000000000cec7fae */ /* 0x0003e8000b901c48 */
[----:B------:R3:W-:Y:S04]  /*1570*/  LDGSTS.E.BYPASS.128 [R235], [R14.64] ;  /* 0x000000000eeb7fae */ /* 0x0007e8000b901c48 */
[----:B------:R2:W-:Y:S04]  /*1580*/  LDGSTS.E.BYPASS.128 [R234], [R16.64] ;  /* 0x0000000010ea7fae */ /* 0x0005e8000b901c48 */
[----:B------:R4:W-:Y:S04]  /*1590*/  STL [R1+0x14], R2 ;  /* 0x0000140201007387 */ /* 0x0009e80000100800 */
[----:B------:R2:W-:Y:S04]  /*15a0*/  LDGSTS.E.BYPASS.128 [R233], [R18.64] ;  /* 0x0000000012e97fae */ /* 0x0005e8000b901c48 */
[----:B------:R5:W-:Y:S01]  /*15b0*/  STL [R1+0x8], R0 ;  /* 0x0000080001007387 */ /* 0x000be20000100800 */
[----:B----4-:R-:W-:-:S03]  /*15c0*/  IADD3 R2, P0, R22, 0x100, RZ ;  /* 0x0000010016027810 */ /* 0x010fc60007f1e0ff */
[----:B------:R-:W0:Y:S04]  /*15d0*/  LDGDEPBAR ;  /* 0x00000000000079af */ /* 0x000e280000000000 */
[----:B------:R4:W-:Y:S01]  /*15e0*/  LDGSTS.E.BYPASS.128 [R240+0x8000], [R20.64] ;  /* 0x0800000014f07fae */ /* 0x0009e2000b901c48 */
[----:B-----5:R-:W-:-:S03]  /*15f0*/  IADD3.X R0, RZ, R21, RZ, P1, !PT ;  /* 0x00000015ff007210 */ /* 0x020fc60000ffe4ff */
[----:B------:R5:W-:Y:S04]  /*1600*/  LDGSTS.E.BYPASS.128 [R239+0x8000], [R22.64] ;  /* 0x0800000016ef7fae */ /* 0x000be8000b901c48 */
[----:B------:R2:W-:Y:S04]  /*1610*/  LDGSTS.E.BYPASS.128 [R238+0x8000], [R24.64] ;  /* 0x0800000018ee7fae */ /* 0x0005e8000b901c48 */
[----:B------:R2:W-:Y:S04]  /*1620*/  LDGSTS.E.BYPASS.128 [R237+0x8000], [R26.64] ;  /* 0x080000001aed7fae */ /* 0x0005e8000b901c48 */
[----:B------:R1:W-:Y:S04]  /*1630*/  STL [R1+0x1c], R2 ;  /* 0x00001c0201007387 */ /* 0x0003e80000100800 */
[----:B------:R2:W-:Y:S04]  /*1640*/  LDGSTS.E.BYPASS.128 [R236+0x8000], [R28.64] ;  /* 0x080000001cec7fae */ /* 0x0005e8000b901c48 */
[----:B------:R2:W-:Y:S01]  /*1650*/  STL [R1+0x10], R0 ;  /* 0x0000100001007387 */ /* 0x0005e20000100800 */
[----:B-1----:R-:W-:-:S03]  /*1660*/  IADD3 R2, P1, R24, 0x100, RZ ;  /* 0x0000010018027810 */ /* 0x002fc60007f3e0ff */
[----:B------:R1:W-:Y:S04]  /*1670*/  LDGSTS.E.BYPASS.128 [R235+0x8000], [R30.64] ;  /* 0x080000001eeb7fae */ /* 0x0003e8000b901c48 */
[----:B------:R1:W-:Y:S01]  /*1680*/  LDGSTS.E.BYPASS.128 [R234+0x8000], [R32.64] ;  /* 0x0800000020ea7fae */ /* 0x0003e2000b901c48 */
[----:B--2---:R-:W-:-:S03]  /*1690*/  IADD3.X R0, RZ, R23, RZ, P0, !PT ;  /* 0x00000017ff007210 */ /* 0x004fc600007fe4ff */
[----:B------:R2:W-:Y:S04]  /*16a0*/  LDGSTS.E.BYPASS.128 [R233+0x8000], [R34.64] ;  /* 0x0800000022e97fae */ /* 0x0005e8000b901c48 */
[----:B------:R-:W0:Y:S04]  /*16b0*/  LDGDEPBAR ;  /* 0x00000000000079af */ /* 0x000e280000000000 */
[----:B------:R-:W-:Y:S06]  /*16c0*/  BAR.SYNC 0x0 ;  /* 0x0000000000007b1d */ /* 0x000fec0000000000 */
[----:B------:R1:W-:Y:S04]  /*16d0*/  STL [R1+0x24], R2 ;  /* 0x0000240201007387 */ /* 0x0003e80000100800 */
[----:B------:R-:W-:Y:S01]  /*16e0*/  @!PT LDS RZ, [RZ] ;  /* 0x00000000fffff984 */ /* 0x000fe20000000800 */
[----:B------:R-:W-:Y:S01]  /*16f0*/  @!PT LDS RZ, [RZ] ;  /* 0x00000000fffff984 */ /* 0x000fe20000000800 */
[----:B------:R-:W-:Y:S01]  /*1700*/  @!PT LDS RZ, [RZ] ;  /* 0x00000000fffff984 */ /* 0x000fe20000000800 */
[----:B------:R2:W-:Y:S04]  /*1710*/  LDGSTS.E.BYPASS.128 [R240+0x4000], [R4.64+0x80] ;  /* 0x0400008004f07fae */ /* 0x0005e8000b901c48 */
[----:B------:R2:W-:Y:S01]  /*1720*/  STL [R1+0x18], R0 ;  /* 0x0000180001007387 */ /* 0x0005e20000100800 */
[----:B-1----:R-:W-:-:S03]  /*1730*/  IADD3 R2, P0, R26, 0x100, RZ ;  /* 0x000001001a027810 */ /* 0x002fc60007f1e0ff */
[----:B------:R1:W-:Y:S04]  /*1740*/  LDGSTS.E.BYPASS.128 [R239+0x4000], [R6.64+0x80] ;  /* 0x0400008006ef7fae */ /* 0x0003e8000b901c48 */
[----:B------:R1:W-:Y:S01]  /*1750*/  LDGSTS.E.BYPASS.128 [R238+0x4000], [R8.64+0x80] ;  /* 0x0400008008ee7fae */ /* 0x0003e2000b901c48 */
[----:B--2---:R-:W-:-:S03]  /*1760*/  IADD3.X R0, RZ, R25, RZ, P1, !PT ;  /* 0x00000019ff007210 */ /* 0x004fc60000ffe4ff */
[----:B------:R1:W-:Y:S04]  /*1770*/  LDGSTS.E.BYPASS.128 [R237+0x4000], [R10.64+0x80] ;  /* 0x040000800aed7fae */ /* 0x0003e8000b901c48 */
[----:B------:R2:W-:Y:S04]  /*1780*/  LDGSTS.E.BYPASS.128 [R236+0x4000], [R12.64+0x80] ;  /* 0x040000800cec7fae */ /* 0x0005e8000b901c48 */
[----:B------:R3:W-:Y:S04]  /*1790*/  LDGSTS.E.BYPASS.128 [R235+0x4000], [R14.64+0x80] ;  /* 0x040000800eeb7fae */ /* 0x0007e8000b901c48 */
[----:B------:R1:W-:Y:S04]  /*17a0*/  STL [R1+0x2c], R2 ;  /* 0x00002c0201007387 */ /* 0x0003e80000100800 */
[----:B------:R4:W-:Y:S01]  /*17b0*/  LDGSTS.E.BYPASS.128 [R234+0x4000], [R16.64+0x80] ;  /* 0x0400008010ea7fae */ /* 0x0009e2000b901c48 */
[----:B--2---:R-:W-:-:S03]  /*17c0*/  CS2R R12, SRZ ;  /* 0x00000000000c7805 */ /* 0x004fc6000001ff00 */
[----:B------:R2:W-:Y:S01]  /*17d0*/  STL [R1+0x20], R0 ;  /* 0x0000200001007387 */ /* 0x0005e20000100800 */
[----:B---3--:R-:W-:Y:S01]  /*17e0*/  CS2R R14, SRZ ;  /* 0x00000000000e7805 */ /* 0x008fe2000001ff00 */
[----:B-1----:R-:W-:Y:S02]  /*17f0*/  IADD3 R2, P1, R28, 0x100, RZ ;  /* 0x000001001c027810 */ /* 0x002fe40007f3e0ff */
[----:B------:R1:W-:Y:S04]  /*1800*/  LDGSTS.E.BYPASS.128 [R233+0x4000], [R18.64+0x80] ;  /* 0x0400008012e97fae */ /* 0x0003e8000b901c48 */
[----:B------:R-:W0:Y:S01]  /*1810*/  LDGDEPBAR ;  /* 0x00000000000079af */ /* 0x000e220000000000 */
[----:B--2---:R-:W-:-:S03]  /*1820*/  IADD3.X R0, RZ, R27, RZ, P0, !PT ;  /* 0x0000001bff007210 */ /* 0x004fc600007fe4ff */
[----:B------:R4:W-:Y:S04]  /*1830*/  LDGSTS.E.BYPASS.128 [R240+0xc000], [R20.64+0x80] ;  /* 0x0c00008014f07fae */ /* 0x0009e8000b901c48 */
[----:B------:R5:W-:Y:S04]  /*1840*/  LDGSTS.E.BYPASS.128 [R239+0xc000], [R22.64+0x80] ;  /* 0x0c00008016ef7fae */ /* 0x000be8000b901c48 */
[----:B------:R1:W-:Y:S04]  /*1850*/  LDGSTS.E.BYPASS.128 [R238+0xc000], [R24.64+0x80] ;  /* 0x0c00008018ee7fae */ /* 0x0003e8000b901c48 */
[----:B------:R2:W-:Y:S01]  /*1860*/  STL [R1+0x34], R2 ;  /* 0x0000340201007387 */ /* 0x0005e20000100800 */
[----:B----4-:R-:W-:-:S03]  /*1870*/  CS2R R20, SRZ ;  /* 0x0000000000147805 */ /* 0x010fc6000001ff00 */
[----:B------:R1:W-:Y:S01]  /*1880*/  LDGSTS.E.BYPASS.128 [R237+0xc000], [R26.64+0x80] ;  /* 0x0c0000801aed7fae */ /* 0x0003e2000b901c48 */
[----:B-----5:R-:W-:-:S03]  /*1890*/  CS2R R22, SRZ ;  /* 0x0000000000167805 */ /* 0x020fc6000001ff00 */
[----:B------:R3:W-:Y:S01]  /*18a0*/  STL [R1+0x28], R0 ;  /* 0x0000280001007387 */ /* 0x0007e20000100800 */
[----:B--2---:R-:W-:-:S03]  /*18b0*/  IADD3 R2, P0, R30, 0x100, RZ ;  /* 0x000001001e027810 */ /* 0x004fc60007f1e0ff */
[----:B------:R2:W-:Y:S04]  /*18c0*/  LDGSTS.E.BYPASS.128 [R236+0xc000], [R28.64+0x80] ;  /* 0x0c0000801cec7fae */ /* 0x0005e8000b901c48 */
[----:B------:R4:W-:Y:S01]  /*18d0*/  LDGSTS.E.BYPASS.128 [R235+0xc000], [R30.64+0x80] ;  /* 0x0c0000801eeb7fae */ /* 0x0009e2000b901c48 */
[----:B---3--:R-:W-:-:S03]  /*18e0*/  IADD3.X R0, RZ, R29, RZ, P1, !PT ;  /* 0x0000001dff007210 */ /* 0x008fc60000ffe4ff */
[----:B------:R3:W-:Y:S04]  /*18f0*/  LDGSTS.E.BYPASS.128 [R234+0xc000], [R32.64+0x80] ;  /* 0x0c00008020ea7fae */ /* 0x0007e8000b901c48 */
[----:B------:R5:W-:Y:S01]  /*1900*/  LDGSTS.E.BYPASS.128 [R233+0xc000], [R34.64+0x80] ;  /* 0x0c00008022e97fae */ /* 0x000be2000b901c48 */
[----:B--2---:R-:W-:Y:S01]  /*1910*/  CS2R R28, SRZ ;  /* 0x00000000001c7805 */ /* 0x004fe2000001ff00 */
[----:B------:R-:W-:Y:S02]  /*1920*/  UMOV UR8, 0x8000 ;  /* 0x0000800000087882 */ /* 0x000fe40000000000 */
[----:B------:R2:W-:Y:S04]  /*1930*/  STL [R1+0x3c], R2 ;  /* 0x00003c0201007387 */ /* 0x0005e80000100800 */
[----:B------:R-:W0:Y:S04]  /*1940*/  LDGDEPBAR ;  /* 0x00000000000079af */ /* 0x000e280000000000 */
[----:B------:R1:W-:Y:S01]  /*1950*/  STL [R1+0x30], R0 ;  /* 0x0000300001007387 */ /* 0x0003e20000100800 */
[----:B--2---:R-:W-:-:S05]  /*1960*/  IADD3 R2, P1, R32, 0x100, RZ ;  /* 0x0000010020027810 */ /* 0x004fca0007f3e0ff */
[----:B------:R2:W-:Y:S01]  /*1970*/  STL [R1+0x44], R2 ;  /* 0x0000440201007387 */ /* 0x0005e20000100800 */
[----:B-1----:R-:W-:Y:S02]  /*1980*/  IADD3.X R0, RZ, R31, RZ, P0, !PT ;  /* 0x0000001fff007210 */ /* 0x002fe400007fe4ff */
[----:B----4-:R-:W-:-:S03]  /*1990*/  CS2R R30, SRZ ;  /* 0x00000000001e7805 */ /* 0x010fc6000001ff00 */
[----:B------:R1:W-:Y:S01]  /*19a0*/  STL [R1+0x38], R0 ;  /* 0x0000380001007387 */ /* 0x0003e20000100800 */
[----:B--2---:R-:W-:Y:S01]  /*19b0*/  IADD3 R2, P0, R34, 0x100, RZ ;  /* 0x0000010022027810 */ /* 0x004fe20007f1e0ff */
[----:B------:R-:W-:-:S04]  /*19c0*/  DEPBAR.LE SB0, 0x2 ;  /* 0x000080800000791a */ /* 0x000fc80000000000 */
[----:B------:R2:W-:Y:S01]  /*19d0*/  STL [R1+0x4c], R2 ;  /* 0x00004c0201007387 */ /* 0x0005e20000100800 */
[----:B-1----:R-:W-:Y:S02]  /*19e0*/  IADD3.X R0, RZ, R33, RZ, P1, !PT ;  /* 0x00000021ff007210 */ /* 0x002fe40000ffe4ff */
[----:B---3--:R-:W-:-:S03]  /*19f0*/  CS2R R32, SRZ ;  /* 0x0000000000207805 */ /* 0x008fc6000001ff00 */
[----:B------:R1:W-:Y:S01]  /*1a00*/  STL [R1+0x40], R0 ;  /* 0x0000400001007387 */ /* 0x0003e20000100800 */
[----:B--2---:R-:W-:Y:S02]  /*1a10*/  MOV R2, 0x1 ;  /* 0x0000000100027802 */ /* 0x004fe40000000f00 */
[----:B-1----:R-:W-:Y:S02]  /*1a20*/  IADD3.X R0, RZ, R35, RZ, P0, !PT ;  /* 0x00000023ff007210 */ /* 0x002fe400007fe4ff */
[----:B-----5:R-:W-:-:S03]  /*1a30*/  CS2R R34, SRZ ;  /* 0x0000000000227805 */ /* 0x020fc6000001ff00 */
[----:B------:R1:W-:Y:S02]  /*1a40*/  STL [R1+0x48], R0 ;  /* 0x0000480001007387 */ /* 0x0003e40000100800 */
[----:B-1----:R-:W-:-:S05]  /*1a50*/  IMNMX.U32 R0, R3, 0x6c, PT ;  /* 0x0000006c03007817 */ /* 0x002fca0003800000 */
[----:B------:R-:W-:Y:S04]  /*1a60*/  STL [R1+0x50], R0 ;  /* 0x0000500001007387 */ /* 0x000fe80000100800 */
[----:B------:R-:W-:Y:S06]  /*1a70*/  BAR.SYNC 0x0 ;  /* 0x0000000000007b1d */ /* 0x000fec0000000000 */
.L_x_1:
[----:B------:R-:W1:Y:S04]  /*1a80*/  S2R R3, SR_TID.X ;  /* 0x0000000000037919 */ /* 0x000e680000002100 */
[----:B------:R-:W2:Y:S01]  /*1a90*/  S2R R0, SR_TID.X ;  /* 0x0000000000007919 */ /* 0x000ea20000002100 */
[----:B-1----:R-:W-:-:S04]  /*1aa0*/  SHF.L.U32 R3, R3, 0x2, RZ ;  /* 0x0000000203037819 */ /* 0x002fc800000006ff */
[----:B------:R-:W-:Y:S02]  /*1ab0*/  LOP3.LUT R3, R3, 0x7c, RZ, 0xc0, !PT ;  /* 0x0000007c03037812 */ /* 0x000fe400078ec0ff */
[----:B--2---:R-:W-:Y:S02]  /*1ac0*/  SHF.L.U32 R0, R0, 0x2, RZ ;  /* 0x0000000200007819 */ /* 0x004fe400000006ff */
[----:B------:R-:W-:Y:S02]  /*1ad0*/  LEA R9, R3, UR8, 0x7 ;  /* 0x0000000803097c11 */ /* 0x000fe4000f8e38ff */
[----:B------:R-:W-:-:S03]  /*1ae0*/  LOP3.LUT R0, R0, 0x780, RZ, 0xc0, !PT ;  /* 0x0000078000007812 */ /* 0x000fc600078ec0ff */
[----:B------:R-:W-:Y:S04]  /*1af0*/  LDS.128 R160, [R9+0x80] ;  /* 0x0000800009a07984 */ /* 0x000fe80000000c00 */
[----:B------:R-:W1:Y:S04]  /*1b00*/  LDS.128 R4, [R0.X4+UR5] ;  /* 0x0000000500047984 */ /* 0x000e680008004c00 */
[----:B------:R-:W2:Y:S04]  /*1b10*/  LDS.128 R156, [R9+0x180] ;  /* 0x00018000099c7984 */ /* 0x000ea80000000c00 */
[----:B------:R-:W3:Y:S04]  /*1b20*/  LDS.128 R152, [R9] ;  /* 0x0000000009987984 */ /* 0x000ee80000000c00 */
[----:B------:R-:W4:Y:S04]  /*1b30*/  LDS.128 R68, [R9+0x100] ;  /* 0x0001000009447984 */ /* 0x000f280000000c00 */
[----:B------:R-:W5:Y:S04]  /*1b40*/  LDS.128 R24, [R0.X4+UR5+0x80] ;  /* 0x0000800500187984 */ /* 0x000f680008004c00 */
[----:B------:R-:W5:Y:S01]  /*1b50*/  LDS.128 R16, [R0.X4+UR5+0x100] ;  /* 0x0001000500107984 */ /* 0x000f620008004c00 */
[C---:B-1----:R-:W-:Y:S01]  /*1b60*/  FFMA R8, R4.reuse, R160, R85 ;  /* 0x000000a004087223 */ /* 0x042fe20000000055 */
[----:B--2---:R-:W-:-:S03]  /*1b70*/  FFMA R10, R4, R156, R87 ;  /* 0x0000009c040a7223 */ /* 0x004fc60000000057 */
[C---:B------:R-:W-:Y:S01]  /*1b80*/  FFMA R11, R5.reuse, R161, R8 ;  /* 0x000000a1050b7223 */ /* 0x040fe20000000008 */
[C---:B---3--:R-:W-:Y:S01]  /*1b90*/  FFMA R84, R4.reuse, R152, R84 ;  /* 0x0000009804547223 */ /* 0x048fe20000000054 */
[C---:B------:R-:W-:Y:S01]  /*1ba0*/  FFMA R3, R5.reuse, R157, R10 ;  /* 0x0000009d05037223 */ /* 0x040fe2000000000a */
[----:B----4-:R-:W-:Y:S02]  /*1bb0*/  FFMA R4, R4, R68, R86 ;  /* 0x0000004404047223 */ /* 0x010fe40000000056 */
[C---:B------:R-:W-:Y:S01]  /*1bc0*/  FFMA R165, R5.reuse, R153, R84 ;  /* 0x0000009905a57223 */ /* 0x040fe20000000054 */
[C---:B------:R-:W-:Y:S01]  /*1bd0*/  FFMA R164, R6.reuse, R158, R3 ;  /* 0x0000009e06a47223 */ /* 0x040fe20000000003 */
[----:B------:R-:W1:Y:S01]  /*1be0*/  LDS.128 R84, [R0.X4+UR5+0x180] ;  /* 0x0001800500547984 */ /* 0x000e620008004c00 */
[----:B------:R-:W-:Y:S01]  /*1bf0*/  FFMA R5, R5, R69, R4 ;  /* 0x0000004505057223 */ /* 0x000fe20000000004 */
[C---:B------:R-:W-:Y:S01]  /*1c00*/  FFMA R4, R6.reuse, R162, R11 ;  /* 0x000000a206047223 */ /* 0x040fe2000000000b */
[----:B------:R-:W-:Y:S01]  /*1c10*/  FFMA R8, R6, R154, R165 ;  /* 0x0000009a06087223 */ /* 0x000fe200000000a5 */
[----:B-----5:R-:W-:Y:S01]  /*1c20*/  FFMA R34, R24, R68, R34 ;  /* 0x0000004418227223 */ /* 0x020fe20000000022 */
[----:B------:R-:W-:Y:S01]  /*1c30*/  FFMA R10, R6, R70, R5 ;  /* 0x00000046060a7223 */ /* 0x000fe20000000005 */
[C---:B------:R-:W-:Y:S01]  /*1c40*/  FFMA R5, R7.reuse, R163, R4 ;  /* 0x000000a307057223 */ /* 0x040fe20000000004 */
[C---:B------:R-:W-:Y:S01]  /*1c50*/  FFMA R4, R7.reuse, R155, R8 ;  /* 0x0000009b07047223 */ /* 0x040fe20000000008 */
[C---:B------:R-:W-:Y:S01]  /*1c60*/  FFMA R8, R24.reuse, R160, R33 ;  /* 0x000000a018087223 */ /* 0x040fe20000000021 */
[C---:B------:R-:W-:Y:S01]  /*1c70*/  FFMA R3, R7.reuse, R71, R10 ;  /* 0x0000004707037223 */ /* 0x040fe2000000000a */
[C---:B------:R-:W-:Y:S01]  /*1c80*/  FFMA R10, R24.reuse, R156, R35 ;  /* 0x0000009c180a7223 */ /* 0x040fe20000000023 */
[----:B------:R-:W-:Y:S01]  /*1c90*/  FFMA R24, R24, R152, R32 ;  /* 0x0000009818187223 */ /* 0x000fe20000000020 */
[----:B------:R-:W-:Y:S01]  /*1ca0*/  FFMA R6, R7, R159, R164 ;  /* 0x0000009f07067223 */ /* 0x000fe200000000a4 */
[C---:B------:R-:W-:Y:S01]  /*1cb0*/  FFMA R11, R25.reuse, R69, R34 ;  /* 0x00000045190b7223 */ /* 0x040fe20000000022 */
[C---:B------:R-:W-:Y:S01]  /*1cc0*/  FFMA R7, R25.reuse, R157, R10 ;  /* 0x0000009d19077223 */ /* 0x040fe2000000000a */
[C---:B------:R-:W-:Y:S01]  /*1cd0*/  FFMA R165, R25.reuse, R161, R8 ;  /* 0x000000a119a57223 */ /* 0x040fe20000000008 */
[----:B------:R-:W-:Y:S01]  /*1ce0*/  FFMA R25, R25, R153, R24 ;  /* 0x0000009919197223 */ /* 0x000fe20000000018 */
[----:B------:R-:W2:Y:S01]  /*1cf0*/  LDS.128 R32, [R0.X4+UR5+0x800] ;  /* 0x0008000500207984 */ /* 0x000ea20008004c00 */
[C---:B------:R-:W-:Y:S01]  /*1d00*/  FFMA R10, R26.reuse, R70, R11 ;  /* 0x000000461a0a7223 */ /* 0x040fe2000000000b */
[C---:B------:R-:W-:Y:S01]  /*1d10*/  FFMA R24, R26.reuse, R158, R7 ;  /* 0x0000009e1a187223 */ /* 0x040fe20000000007 */
[C---:B------:R-:W-:Y:S01]  /*1d20*/  FFMA R8, R26.reuse, R154, R25 ;  /* 0x0000009a1a087223 */ /* 0x040fe20000000019 */
[----:B------:R-:W-:Y:S01]  /*1d30*/  FFMA R26, R26, R162, R165 ;  /* 0x000000a21a1a7223 */ /* 0x000fe200000000a5 */
[C---:B------:R-:W-:Y:S01]  /*1d40*/  FFMA R11, R27.reuse, R71, R10 ;  /* 0x000000471b0b7223 */ /* 0x040fe2000000000a */
        /* <DEDUP_REMOVED lines=10> */
[----:B------:R-:W3:Y:S01]  /*1df0*/  LDS.128 R24, [R0.X4+UR5+0x880] ;  /* 0x0008800500187984 */ /* 0x000ee20008004c00 */
[----:B------:R-:W-:Y:S01]  /*1e00*/  FFMA R17, R17, R153, R12 ;  /* 0x0000009911117223 */ /* 0x000fe2000000000c */
[C---:B------:R-:W-:Y:S01]  /*1e10*/  FFMA R14, R18.reuse, R70, R15 ;  /* 0x00000046120e7223 */ /* 0x040fe2000000000f */
[C---:B------:R-:W-:Y:S01]  /*1e20*/  FFMA R164, R18.reuse, R158, R13 ;  /* 0x0000009e12a47223 */ /* 0x040fe2000000000d */
[C---:B------:R-:W-:Y:S01]  /*1e30*/  FFMA R12, R18.reuse, R162, R165 ;  /* 0x000000a2120c7223 */ /* 0x040fe200000000a5 */
[----:B------:R-:W-:Y:S01]  /*1e40*/  FFMA R16, R18, R154, R17 ;  /* 0x0000009a12107223 */ /* 0x000fe20000000011 */
[C---:B------:R-:W-:Y:S01]  /*1e50*/  FFMA R15, R19.reuse, R71, R14 ;  /* 0x00000047130f7223 */ /* 0x040fe2000000000e */
[C---:B-1----:R-:W-:Y:S01]  /*1e60*/  FFMA R82, R84.reuse, R68, R82 ;  /* 0x0000004454527223 */ /* 0x042fe20000000052 */
[C---:B------:R-:W-:Y:S01]  /*1e70*/  FFMA R18, R84.reuse, R156, R83 ;  /* 0x0000009c54127223 */ /* 0x040fe20000000053 */
[C---:B------:R-:W-:Y:S01]  /*1e80*/  FFMA R13, R19.reuse, R155, R16 ;  /* 0x0000009b130d7223 */ /* 0x040fe20000000010 */
[C---:B------:R-:W-:Y:S01]  /*1e90*/  FFMA R16, R84.reuse, R160, R81 ;  /* 0x000000a054107223 */ /* 0x040fe20000000051 */
[C---:B------:R-:W-:Y:S01]  /*1ea0*/  FFMA R14, R19.reuse, R159, R164 ;  /* 0x0000009f130e7223 */ /* 0x040fe200000000a4 */
[----:B------:R-:W-:Y:S01]  /*1eb0*/  FFMA R80, R84, R152, R80 ;  /* 0x0000009854507223 */ /* 0x000fe20000000050 */
[----:B------:R-:W-:Y:S01]  /*1ec0*/  FFMA R12, R19, R163, R12 ;  /* 0x000000a3130c7223 */ /* 0x000fe2000000000c */
[----:B------:R-:W1:Y:S01]  /*1ed0*/  LDS.128 R164, [R0.X4+UR5+0x900] ;  /* 0x0009000500a47984 */ /* 0x000e620008004c00 */
[C---:B------:R-:W-:Y:S01]  /*1ee0*/  FFMA R19, R85.reuse, R69, R82 ;  /* 0x0000004555137223 */ /* 0x040fe20000000052 */
[C---:B------:R-:W-:Y:S01]  /*1ef0*/  FFMA R17, R85.reuse, R157, R18 ;  /* 0x0000009d55117223 */ /* 0x040fe20000000012 */
[C---:B------:R-:W-:Y:S01]  /*1f00*/  FFMA R81, R85.reuse, R161, R16 ;  /* 0x000000a155517223 */ /* 0x040fe20000000010 */
[----:B------:R-:W-:Y:S01]  /*1f10*/  FFMA R85, R85, R153, R80 ;  /* 0x0000009955557223 */ /* 0x000fe20000000050 */
[C---:B------:R-:W-:Y:S01]  /*1f20*/  FFMA R18, R86.reuse, R70, R19 ;  /* 0x0000004656127223 */ /* 0x040fe20000000013 */
[C---:B------:R-:W-:Y:S01]  /*1f30*/  FFMA R82, R86.reuse, R158, R17 ;  /* 0x0000009e56527223 */ /* 0x040fe20000000011 */
[C---:B------:R-:W-:Y:S01]  /*1f40*/  FFMA R16, R86.reuse, R162, R81 ;  /* 0x000000a256107223 */ /* 0x040fe20000000051 */
[----:B------:R-:W-:Y:S01]  /*1f50*/  FFMA R80, R86, R154, R85 ;  /* 0x0000009a56507223 */ /* 0x000fe20000000055 */
[C---:B------:R-:W-:Y:S01]  /*1f60*/  FFMA R19, R87.reuse, R71, R18 ;  /* 0x0000004757137223 */ /* 0x040fe20000000012 */
[C---:B------:R-:W-:Y:S01]  /*1f70*/  FFMA R18, R87.reuse, R159, R82 ;  /* 0x0000009f57127223 */ /* 0x040fe20000000052 */
[C---:B--2---:R-:W-:Y:S01]  /*1f80*/  FFMA R82, R32.reuse, R68, R22 ;  /* 0x0000004420527223 */ /* 0x044fe20000000016 */
[C---:B------:R-:W-:Y:S01]  /*1f90*/  FFMA R17, R87.reuse, R155, R80 ;  /* 0x0000009b57117223 */ /* 0x040fe20000000050 */
[C---:B------:R-:W-:Y:S01]  /*1fa0*/  FFMA R80, R32.reuse, R156, R23 ;  /* 0x0000009c20507223 */ /* 0x040fe20000000017 */
[C---:B------:R-:W-:Y:S01]  /*1fb0*/  FFMA R22, R32.reuse, R160, R21 ;  /* 0x000000a020167223 */ /* 0x040fe20000000015 */
[----:B------:R-:W-:Y:S01]  /*1fc0*/  FFMA R20, R32, R152, R20 ;  /* 0x0000009820147223 */ /* 0x000fe20000000014 */
[----:B------:R-:W-:Y:S01]  /*1fd0*/  FFMA R16, R87, R163, R16 ;  /* 0x000000a357107223 */ /* 0x000fe20000000010 */
[C---:B------:R-:W-:Y:S01]  /*1fe0*/  FFMA R21, R33.reuse, R157, R80 ;  /* 0x0000009d21157223 */ /* 0x040fe20000000050 */
[----:B------:R-:W2:Y:S01]  /*1ff0*/  LDS.128 R84, [R0.X4+UR5+0x980] ;  /* 0x0009800500547984 */ /* 0x000ea20008004c00 */
[C---:B------:R-:W-:Y:S01]  /*2000*/  FFMA R23, R33.reuse, R69, R82 ;  /* 0x0000004521177223 */ /* 0x040fe20000000052 */
[C---:B------:R-:W-:Y:S01]  /*2010*/  FFMA R81, R33.reuse, R161, R22 ;  /* 0x000000a121517223 */ /* 0x040fe20000000016 */
[----:B------:R-:W-:Y:S01]  /*2020*/  FFMA R33, R33, R153, R20 ;  /* 0x0000009921217223 */ /* 0x000fe20000000014 */
[C---:B------:R-:W-:Y:S01]  /*2030*/  FFMA R80, R34.reuse, R158, R21 ;  /* 0x0000009e22507223 */ /* 0x040fe20000000015 */
[C---:B------:R-:W-:Y:S01]  /*2040*/  FFMA R22, R34.reuse, R70, R23 ;  /* 0x0000004622167223 */ /* 0x040fe20000000017 */
[C---:B------:R-:W-:Y:S01]  /*2050*/  FFMA R20, R34.reuse, R162, R81 ;  /* 0x000000a222147223 */ /* 0x040fe20000000051 */
[----:B------:R-:W-:Y:S01]  /*2060*/  FFMA R32, R34, R154, R33 ;  /* 0x0000009a22207223 */ /* 0x000fe20000000021 */
[C---:B---3--:R-:W-:Y:S01]  /*2070*/  FFMA R34, R24.reuse, R156, R39 ;  /* 0x0000009c18227223 */ /* 0x048fe20000000027 */
[C---:B------:R-:W-:Y:S01]  /*2080*/  FFMA R38, R24.reuse, R68, R38 ;  /* 0x0000004418267223 */ /* 0x040fe20000000026 */
[C---:B------:R-:W-:Y:S01]  /*2090*/  FFMA R23, R35.reuse, R71, R22 ;  /* 0x0000004723177223 */ /* 0x040fe20000000016 */
[C---:B------:R-:W-:Y:S01]  /*20a0*/  FFMA R21, R35.reuse, R155, R32 ;  /* 0x0000009b23157223 */ /* 0x040fe20000000020 */
[C---:B------:R-:W-:Y:S01]  /*20b0*/  FFMA R32, R24.reuse, R160, R37 ;  /* 0x000000a018207223 */ /* 0x040fe20000000025 */
[----:B------:R-:W-:Y:S01]  /*20c0*/  FFMA R24, R24, R152, R36 ;  /* 0x0000009818187223 */ /* 0x000fe20000000024 */
[C---:B------:R-:W-:Y:S01]  /*20d0*/  FFMA R22, R35.reuse, R159, R80 ;  /* 0x0000009f23167223 */ /* 0x040fe20000000050 */
[----:B------:R-:W-:Y:S01]  /*20e0*/  FFMA R20, R35, R163, R20 ;  /* 0x000000a323147223 */ /* 0x000fe20000000014 */
[----:B------:R-:W3:Y:S01]  /*20f0*/  LDS.128 R80, [R0.X4+UR5+0x1000] ;  /* 0x0010000500507984 */ /* 0x000ee20008004c00 */
        /* <DEDUP_REMOVED lines=10> */
[C---:B-1----:R-:W-:Y:S01]  /*21a0*/  FFMA R34, R164.reuse, R156, R43 ;  /* 0x0000009ca4227223 */ /* 0x042fe2000000002b */
[C---:B------:R-:W-:Y:S01]  /*21b0*/  FFMA R25, R27.reuse, R155, R32 ;  /* 0x0000009b1b197223 */ /* 0x040fe20000000020 */
[C---:B------:R-:W-:Y:S01]  /*21c0*/  FFMA R32, R164.reuse, R160, R41 ;  /* 0x000000a0a4207223 */ /* 0x040fe20000000029 */
[----:B------:R-:W-:Y:S01]  /*21d0*/  FFMA R24, R27, R163, R24 ;  /* 0x000000a31b187223 */ /* 0x000fe20000000018 */
[C---:B------:R-:W-:Y:S01]  /*21e0*/  FFMA R27, R165.reuse, R157, R34 ;  /* 0x0000009da51b7223 */ /* 0x040fe20000000022 */
[C---:B------:R-:W-:Y:S01]  /*21f0*/  FFMA R42, R164.reuse, R68, R42 ;  /* 0x00000044a42a7223 */ /* 0x040fe2000000002a */
[C---:B------:R-:W-:Y:S01]  /*2200*/  FFMA R39, R165.reuse, R161, R32 ;  /* 0x000000a1a5277223 */ /* 0x040fe20000000020 */
[----:B------:R-:W-:Y:S01]  /*2210*/  FFMA R40, R164, R152, R40 ;  /* 0x00000098a4287223 */ /* 0x000fe20000000028 */
[----:B------:R-:W1:Y:S01]  /*2220*/  LDS.128 R32, [R0.X4+UR5+0x1080] ;  /* 0x0010800500207984 */ /* 0x000e620008004c00 */
[----:B------:R-:W-:Y:S01]  /*2230*/  FFMA R36, R166, R158, R27 ;  /* 0x0000009ea6247223 */ /* 0x000fe2000000001b */
[C---:B------:R-:W-:Y:S01]  /*2240*/  FFMA R37, R165.reuse, R69, R42 ;  /* 0x00000045a5257223 */ /* 0x040fe2000000002a */
[----:B------:R-:W-:-:S02]  /*2250*/  FFMA R165, R165, R153, R40 ;  /* 0x00000099a5a57223 */ /* 0x000fc40000000028 */
[----:B------:R-:W-:Y:S01]  /*2260*/  FFMA R205, R167, R159, R36 ;  /* 0x0000009fa7cd7223 */ /* 0x000fe20000000024 */
[C---:B--2---:R-:W-:Y:S01]  /*2270*/  FFMA R38, R84.reuse, R156, R63 ;  /* 0x0000009c54267223 */ /* 0x044fe2000000003f */
        /* <DEDUP_REMOVED lines=10> */
[----:B------:R-:W2:Y:S01]  /*2320*/  LDS.128 R36, [R0.X4+UR5+0x1100] ;  /* 0x0011000500247984 */ /* 0x000ea20008004c00 */
[C---:B------:R-:W-:Y:S01]  /*2330*/  FFMA R42, R86.reuse, R70, R43 ;  /* 0x00000046562a7223 */ /* 0x040fe2000000002b */
[C---:B------:R-:W-:Y:S01]  /*2340*/  FFMA R200, R86.reuse, R162, R61 ;  /* 0x000000a256c87223 */ /* 0x040fe2000000003d */
[----:B------:R-:W-:Y:S01]  /*2350*/  FFMA R40, R86, R154, R85 ;  /* 0x0000009a56287223 */ /* 0x000fe20000000055 */
[C---:B---3--:R-:W-:Y:S01]  /*2360*/  FFMA R90, R80.reuse, R68, R90 ;  /* 0x00000044505a7223 */ /* 0x048fe2000000005a */
[C---:B------:R-:W-:Y:S01]  /*2370*/  FFMA R203, R87.reuse, R71, R42 ;  /* 0x0000004757cb7223 */ /* 0x040fe2000000002a */
[C---:B------:R-:W-:Y:S01]  /*2380*/  FFMA R42, R80.reuse, R156, R91 ;  /* 0x0000009c502a7223 */ /* 0x040fe2000000005b */
[----:B------:R-:W-:Y:S01]  /*2390*/  FFMA R201, R87, R155, R40 ;  /* 0x0000009b57c97223 */ /* 0x000fe20000000028 */
[----:B------:R-:W-:Y:S01]  /*23a0*/  FFMA R40, R80, R160, R89 ;  /* 0x000000a050287223 */ /* 0x000fe20000000059 */
        /* <DEDUP_REMOVED lines=11> */
[-C--:B------:R-:W-:Y:S01]  /*2460*/  FFMA R206, R167, R71.reuse, R206 ;  /* 0x00000047a7ce7223 */ /* 0x080fe200000000ce */
[----:B------:R-:W-:Y:S01]  /*2470*/  FFMA R199, R83, R71, R62 ;  /* 0x0000004753c77223 */ /* 0x000fe2000000003e */
[-C--:B------:R-:W-:Y:S01]  /*2480*/  FFMA R204, R167, R155.reuse, R204 ;  /* 0x0000009ba7cc7223 */ /* 0x080fe200000000cc */
[----:B------:R-:W-:Y:S01]  /*2490*/  FFMA R197, R83, R155, R60 ;  /* 0x0000009b53c57223 */ /* 0x000fe2000000003c */
        /* <DEDUP_REMOVED lines=15> */
[----:B------:R-:W-:Y:S01]  /*2590*/  FFMA R193, R35, R155, R32 ;  /* 0x0000009b23c17223 */ /* 0x000fe20000000020 */
[C---:B--2---:R-:W-:Y:S01]  /*25a0*/  FFMA R34, R36.reuse, R156, R59 ;  /* 0x0000009c24227223 */ /* 0x044fe2000000003b */
[C---:B------:R-:W-:Y:S01]  /*25b0*/  FFMA R58, R36.reuse, R68, R58 ;  /* 0x00000044243a7223 */ /* 0x040fe2000000003a */
[C---:B------:R-:W-:Y:S01]  /*25c0*/  FFMA R32, R36.reuse, R160, R57 ;  /* 0x000000a024207223 */ /* 0x040fe20000000039 */
[----:B------:R-:W-:Y:S01]  /*25d0*/  FFMA R36, R36, R152, R56 ;  /* 0x0000009824247223 */ /* 0x000fe20000000038 */
[C---:B------:R-:W-:Y:S01]  /*25e0*/  FFMA R57, R37.reuse, R157, R34 ;  /* 0x0000009d25397223 */ /* 0x040fe20000000022 */
[C---:B------:R-:W-:Y:S01]  /*25f0*/  FFMA R59, R37.reuse, R69, R58 ;  /* 0x00000045253b7223 */ /* 0x040fe2000000003a */
[----:B------:R-:W-:Y:S01]  /*2600*/  FFMA R61, R37, R161, R32 ;  /* 0x000000a1253d7223 */ /* 0x000fe20000000020 */
[----:B------:R-:W-:Y:S01]  /*2610*/  FFMA R192, R35, R163, R192 ;  /* 0x000000a323c07223 */ /* 0x000fe200000000c0 */
[----:B------:R-:W-:Y:S01]  /*2620*/  FFMA R37, R37, R153, R36 ;  /* 0x0000009925257223 */ /* 0x000fe20000000024 */
[----:B------:R-:W2:Y:S01]  /*2630*/  LDS.128 R32, [R0.X4+UR5+0x1880] ;  /* 0x0018800500207984 */ /* 0x000ea20008004c00 */
        /* <DEDUP_REMOVED lines=24> */
[----:B------:R-:W-:Y:S01]  /*27c0*/  FFMA R185, R43, R155, R40 ;  /* 0x0000009b2bb97223 */ /* 0x000fe20000000028 */
[C---:B------:R-:W-:Y:S01]  /*27d0*/  FFMA R40, R52.reuse, R160, R93 ;  /* 0x000000a034287223 */ /* 0x040fe2000000005d */
[----:B------:R-:W-:Y:S01]  /*27e0*/  FFMA R52, R52, R152, R92 ;  /* 0x0000009834347223 */ /* 0x000fe2000000005c */
[C---:B------:R-:W-:Y:S01]  /*27f0*/  FFMA R57, R53.reuse, R157, R42 ;  /* 0x0000009d35397223 */ /* 0x040fe2000000002a */
[C---:B------:R-:W-:Y:S01]  /*2800*/  FFMA R59, R53.reuse, R69, R94 ;  /* 0x00000045353b7223 */ /* 0x040fe2000000005e */
[----:B------:R-:W-:Y:S01]  /*2810*/  FFMA R61, R53, R161, R40 ;  /* 0x000000a1353d7223 */ /* 0x000fe20000000028 */
        /* <DEDUP_REMOVED lines=9> */
[C---:B--2---:R-:W-:Y:S01]  /*28b0*/  FFMA R54, R32.reuse, R156, R99 ;  /* 0x0000009c20367223 */ /* 0x044fe20000000063 */
[----:B------:R-:W-:Y:S01]  /*28c0*/  FFMA R181, R55, R155, R52 ;  /* 0x0000009b37b57223 */ /* 0x000fe20000000034 */
[C---:B------:R-:W-:Y:S01]  /*28d0*/  FFMA R98, R32.reuse, R68, R98 ;  /* 0x0000004420627223 */ /* 0x040fe20000000062 */
        /* <DEDUP_REMOVED lines=38> */
[C---:B------:R-:W-:Y:S01]  /*2b40*/  FFMA R61, R41.reuse, R161, R36 ;  /* 0x000000a1293d7223 */ /* 0x040fe20000000024 */
[----:B------:R-:W-:Y:S01]  /*2b50*/  FFMA R41, R41, R153, R40 ;  /* 0x0000009929297223 */ /* 0x000fe20000000028 */
[C---:B------:R-:W-:Y:S01]  /*2b60*/  FFMA R175, R39.reuse, R71, R56 ;  /* 0x0000004727af7223 */ /* 0x040fe20000000038 */
[----:B------:R-:W-:Y:S01]  /*2b70*/  FFMA R172, R39, R163, R172 ;  /* 0x000000a327ac7223 */ /* 0x000fe200000000ac */
[C---:B------:R-:W-:Y:S01]  /*2b80*/  FFMA R56, R42.reuse, R70, R59 ;  /* 0x000000462a387223 */ /* 0x040fe2000000003b */
[C---:B------:R-:W-:Y:S01]  /*2b90*/  FFMA R40, R42.reuse, R154, R41 ;  /* 0x0000009a2a287223 */ /* 0x040fe20000000029 */
[----:B------:R-:W1:Y:S01]  /*2ba0*/  LDS.128 R36, [R0.X4+UR5+0x2100] ;  /* 0x0021000500247984 */ /* 0x000e620008004c00 */
[C---:B------:R-:W-:Y:S01]  /*2bb0*/  FFMA R170, R42.reuse, R158, R57 ;  /* 0x0000009e2aaa7223 */ /* 0x040fe20000000039 */
[----:B------:R-:W-:Y:S01]  /*2bc0*/  FFMA R168, R42, R162, R61 ;  /* 0x000000a22aa87223 */ /* 0x000fe2000000003d */
        /* <DEDUP_REMOVED lines=8> */
[C---:B------:R-:W-:Y:S01]  /*2c50*/  FFMA R171, R43.reuse, R71, R56 ;  /* 0x000000472bab7223 */ /* 0x040fe20000000038 */
        /* <DEDUP_REMOVED lines=15> */
[C---:B------:R-:W-:Y:S01]  /*2d50*/  FFMA R61, R33.reuse, R161, R52 ;  /* 0x000000a1213d7223 */ /* 0x040fe20000000034 */
[C---:B------:R-:W-:Y:S01]  /*2d60*/  FFMA R122, R32.reuse, R68, R122 ;  /* 0x00000044207a7223 */ /* 0x040fe2000000007a */
[----:B------:R-:W3:Y:S01]  /*2d70*/  LDS.128 R52, [R0.X4+UR5+0x2800] ;  /* 0x0028000500347984 */ /* 0x000ee20008004c00 */
[----:B------:R-:W-:Y:S01]  /*2d80*/  FFMA R32, R32, R152, R120 ;  /* 0x0000009820207223 */ /* 0x000fe20000000078 */
[----:B------:R-:W-:Y:S01]  /*2d90*/  FFMA R196, R82, R162, R85 ;  /* 0x000000a252c47223 */ /* 0x000fe20000000055 */
[C---:B------:R-:W-:Y:S01]  /*2da0*/  FFMA R59, R33.reuse, R69, R122 ;  /* 0x00000045213b7223 */ /* 0x040fe2000000007a */
[C---:B------:R-:W-:Y:S01]  /*2db0*/  FFMA R122, R34.reuse, R158, R57 ;  /* 0x0000009e227a7223 */ /* 0x040fe20000000039 */
[----:B------:R-:W-:Y:S01]  /*2dc0*/  FFMA R33, R33, R153, R32 ;  /* 0x0000009921217223 */ /* 0x000fe20000000020 */
[----:B------:R-:W4:Y:S01]  /*2dd0*/  LDS.128 R72, [R0.X4+UR5+0x2880] ;  /* 0x0028800500487984 */ /* 0x000f220008004c00 */
        /* <DEDUP_REMOVED lines=39> */
[C---:B---3--:R-:W-:Y:S01]  /*3050*/  FFMA R60, R52.reuse, R156, R151 ;  /* 0x0000009c343c7223 */ /* 0x048fe20000000097 */
        /* <DEDUP_REMOVED lines=8> */
[----:B------:R-:W2:Y:S01]  /*30e0*/  LDS.128 R60, [R0.X4+UR5+0x2980] ;  /* 0x00298005003c7984 */ /* 0x000ea20008004c00 */
[C---:B------:R-:W-:Y:S01]  /*30f0*/  FFMA R81, R53.reuse, R69, R150 ;  /* 0x0000004535517223 */ /* 0x040fe20000000096 */
[----:B------:R-:W-:Y:S01]  /*3100*/  FFMA R53, R53, R153, R52 ;  /* 0x0000009935357223 */ /* 0x000fe20000000034 */
[C---:B------:R-:W-:Y:S01]  /*3110*/  FFMA R80, R54.reuse, R162, R83 ;  /* 0x000000a236507223 */ /* 0x040fe20000000053 */
[C---:B------:R-:W-:Y:S01]  /*3120*/  FFMA R42, R54.reuse, R158, R43 ;  /* 0x0000009e362a7223 */ /* 0x040fe2000000002b */
[C---:B------:R-:W-:Y:S01]  /*3130*/  FFMA R82, R54.reuse, R70, R81 ;  /* 0x0000004636527223 */ /* 0x040fe20000000051 */
[----:B------:R-:W-:Y:S01]  /*3140*/  FFMA R52, R54, R154, R53 ;  /* 0x0000009a36347223 */ /* 0x000fe20000000035 */
[C---:B------:R-:W-:Y:S01]  /*3150*/  FFMA R43, R55.reuse, R163, R80 ;  /* 0x000000a3372b7223 */ /* 0x040fe20000000050 */
[C---:B----4-:R-:W-:Y:S01]  /*3160*/  FFMA R80, R72.reuse, R156, R67 ;  /* 0x0000009c48507223 */ /* 0x050fe20000000043 */
        /* <DEDUP_REMOVED lines=11> */
[----:B------:R-:W3:Y:S01]  /*3220*/  LDS.128 R64, [R0.X4+UR5+0x3000] ;  /* 0x0030000500407984 */ /* 0x000ee20008004c00 */
[C---:B------:R-:W-:Y:S01]  /*3230*/  FFMA R72, R74.reuse, R162, R83 ;  /* 0x000000a24a487223 */ /* 0x040fe20000000053 */
[C---:B------:R-:W-:Y:S01]  /*3240*/  FFMA R120, R74.reuse, R70, R81 ;  /* 0x000000464a787223 */ /* 0x040fe20000000051 */
[----:B------:R-:W-:Y:S01]  /*3250*/  FFMA R54, R74, R154, R73 ;  /* 0x0000009a4a367223 */ /* 0x000fe20000000049 */
[C---:B-1----:R-:W-:Y:S01]  /*3260*/  FFMA R74, R56.reuse, R156, R51 ;  /* 0x0000009c384a7223 */ /* 0x042fe20000000033 */
[C---:B------:R-:W-:Y:S01]  /*3270*/  FFMA R115, R75.reuse, R163, R72 ;  /* 0x000000a34b737223 */ /* 0x040fe20000000048 */
[C---:B------:R-:W-:Y:S01]  /*3280*/  FFMA R72, R56.reuse, R68, R50 ;  /* 0x0000004438487223 */ /* 0x040fe20000000032 */
[C---:B------:R-:W-:Y:S01]  /*3290*/  FFMA R50, R56.reuse, R160, R49 ;  /* 0x000000a038327223 */ /* 0x040fe20000000031 */
[C---:B------:R-:W-:Y:S01]  /*32a0*/  FFMA R121, R75.reuse, R159, R80 ;  /* 0x0000009f4b797223 */ /* 0x040fe20000000050 */
[C---:B------:R-:W-:Y:S01]  /*32b0*/  FFMA R120, R75.reuse, R71, R120 ;  /* 0x000000474b787223 */ /* 0x040fe20000000078 */
[----:B------:R-:W-:Y:S01]  /*32c0*/  FFMA R54, R75, R155, R54 ;  /* 0x0000009b4b367223 */ /* 0x000fe20000000036 */
[C---:B------:R-:W-:Y:S01]  /*32d0*/  FFMA R49, R57.reuse, R157, R74 ;  /* 0x0000009d39317223 */ /* 0x040fe2000000004a */
[C---:B------:R-:W-:Y:S01]  /*32e0*/  FFMA R51, R57.reuse, R69, R72 ;  /* 0x0000004539337223 */ /* 0x040fe20000000048 */
[----:B------:R-:W-:Y:S01]  /*32f0*/  FFMA R48, R56, R152, R48 ;  /* 0x0000009838307223 */ /* 0x000fe20000000030 */
[----:B------:R-:W1:Y:S01]  /*3300*/  LDS.128 R72, [R0.X4+UR5+0x3080] ;  /* 0x0030800500487984 */ /* 0x000e620008004c00 */
[C---:B------:R-:W-:Y:S01]  /*3310*/  FFMA R55, R57.reuse, R161, R50 ;  /* 0x000000a139377223 */ /* 0x040fe20000000032 */
[C---:B------:R-:W-:Y:S01]  /*3320*/  FFMA R50, R58.reuse, R70, R51 ;  /* 0x000000463a327223 */ /* 0x040fe20000000033 */
[----:B------:R-:W-:Y:S01]  /*3330*/  FFMA R57, R57, R153, R48 ;  /* 0x0000009939397223 */ /* 0x000fe20000000030 */
[C---:B------:R-:W-:Y:S01]  /*3340*/  FFMA R114, R58.reuse, R158, R49 ;  /* 0x0000009e3a727223 */ /* 0x040fe20000000031 */
[----:B------:R-:W-:Y:S01]  /*3350*/  FFMA R112, R58, R162, R55 ;  /* 0x000000a23a707223 */ /* 0x000fe20000000037 */
[----:B--2---:R-:W-:Y:S01]  /*3360*/  FFMA R56, R60, R156, R119 ;  /* 0x0000009c3c387223 */ /* 0x004fe20000000077 */
        /* <DEDUP_REMOVED lines=19> */
[C---:B---3--:R-:W-:Y:S01]  /*34a0*/  FFMA R60, R64.reuse, R156, R127 ;  /* 0x0000009c403c7223 */ /* 0x048fe2000000007f */
[C---:B------:R-:W-:Y:S01]  /*34b0*/  FFMA R126, R64.reuse, R68, R126 ;  /* 0x00000044407e7223 */ /* 0x040fe2000000007e */
[C---:B------:R-:W-:Y:S01]  /*34c0*/  FFMA R109, R63.reuse, R163, R50 ;  /* 0x000000a33f6d7223 */ /* 0x040fe20000000032 */
[----:B------:R-:W-:Y:S01]  /*34d0*/  FFMA R49, R63, R155, R62 ;  /* 0x0000009b3f317223 */ /* 0x000fe2000000003e */
        /* <DEDUP_REMOVED lines=9> */
[----:B------:R-:W-:Y:S01]  /*3570*/  FFMA R106, R66, R162, R81 ;  /* 0x000000a2426a7223 */ /* 0x000fe20000000051 */
[----:B-1----:R-:W-:Y:S01]  /*3580*/  FFMA R130, R72, R68, R130 ;  /* 0x0000004448827223 */ /* 0x002fe20000000082 */
[----:B------:R-:W-:Y:S01]  /*3590*/  FFMA R50, R66, R154, R65 ;  /* 0x0000009a42327223 */ /* 0x000fe20000000041 */
        /* <DEDUP_REMOVED lines=10> */
[----:B------:R-:W-:Y:S01]  /*3640*/  FFMA R50, R67, R155, R50 ;  /* 0x0000009b43327223 */ /* 0x000fe20000000032 */
[C---:B------:R-:W-:Y:S01]  /*3650*/  FFMA R80, R74.reuse, R158, R51 ;  /* 0x0000009e4a507223 */ /* 0x040fe20000000033 */
[----:B------:R-:W1:Y:S01]  /*3660*/  LDS.128 R64, [R0.X4+UR5+0x3800] ;  /* 0x0038000500407984 */ /* 0x000e620008004c00 */
        /* <DEDUP_REMOVED lines=14> */
[----:B------:R-:W2:Y:S01]  /*3750*/  LDS.128 R72, [R0.X4+UR5+0x3880] ;  /* 0x0038800500487984 */ /* 0x000ea20008004c00 */
[-C--:B------:R-:W-:Y:S01]  /*3760*/  FFMA R57, R57, R153.reuse, R56 ;  /* 0x0000009939397223 */ /* 0x080fe20000000038 */
[----:B------:R-:W-:Y:S01]  /*3770*/  FFMA R102, R58, R158, R55 ;  /* 0x0000009e3a667223 */ /* 0x000fe20000000037 */
[----:B---3--:R-:W-:Y:S01]  /*3780*/  FFMA R136, R60, R152, R136 ;  /* 0x000000983c887223 */ /* 0x008fe20000000088 */
[C---:B------:R-:W-:Y:S01]  /*3790*/  FFMA R82, R58.reuse, R70, R81 ;  /* 0x000000463a527223 */ /* 0x040fe20000000051 */
[C---:B------:R-:W-:Y:S01]  /*37a0*/  FFMA R80, R58.reuse, R162, R83 ;  /* 0x000000a23a507223 */ /* 0x040fe20000000053 */
[----:B------:R-:W-:Y:S01]  /*37b0*/  FFMA R56, R58, R154, R57 ;  /* 0x0000009a3a387223 */ /* 0x000fe20000000039 */
        /* <DEDUP_REMOVED lines=17> */
[----:B------:R-:W-:Y:S01]  /*38d0*/  FFMA R59, R63, R71, R60 ;  /* 0x000000473f3b7223 */ /* 0x000fe2000000003c */
[C---:B-1----:R-:W-:Y:S01]  /*38e0*/  FFMA R60, R64.reuse, R156, R79 ;  /* 0x0000009c403c7223 */ /* 0x042fe2000000004f */
[C---:B------:R-:W-:Y:S01]  /*38f0*/  FFMA R76, R64.reuse, R152, R76 ;  /* 0x00000098404c7223 */ /* 0x040fe2000000004c */
[C---:B------:R-:W-:Y:S01]  /*3900*/  FFMA R78, R64.reuse, R68, R78 ;  /* 0x00000044404e7223 */ /* 0x040fe2000000004e */
[----:B------:R-:W-:Y:S01]  /*3910*/  FFMA R64, R64, R160, R77 ;  /* 0x000000a040407223 */ /* 0x000fe2000000004d */
[----:B------:R-:W-:Y:S01]  /*3920*/  FFMA R61, R65, R157, R60 ;  /* 0x0000009d413d7223 */ /* 0x000fe2000000003c */
        /* <DEDUP_REMOVED lines=9> */
[----:B------:R-:W-:Y:S01]  /*39c0*/  FFMA R95, R67, R159, R64 ;  /* 0x0000009f435f7223 */ /* 0x000fe20000000040 */
[C---:B--2---:R-:W-:Y:S01]  /*39d0*/  FFMA R64, R72.reuse, R160, R45 ;  /* 0x000000a048407223 */ /* 0x044fe2000000002d */
[C---:B------:R-:W-:Y:S01]  /*39e0*/  FFMA R46, R72.reuse, R68, R46 ;  /* 0x00000044482e7223 */ /* 0x040fe2000000002e */
[----:B------:R-:W1:Y:S01]  /*39f0*/  LDS.128 R60, [R0.X4+UR5+0x3980] ;  /* 0x00398005003c7984 */ /* 0x000e620008004c00 */
        /* <DEDUP_REMOVED lines=10> */
[----:B------:R-:W-:Y:S01]  /*3aa0*/  LDS.128 R84, [R0.X4+UR5+0x10] ;  /* 0x0000100500547984 */ /* 0x000fe20008004c00 */
[C---:B------:R-:W-:Y:S01]  /*3ab0*/  FFMA R100, R74.reuse, R154, R65 ;  /* 0x0000009a4a647223 */ /* 0x040fe20000000041 */
[C---:B------:R-:W-:Y:S01]  /*3ac0*/  FFMA R94, R67.reuse, R71, R94 ;  /* 0x00000047435e7223 */ /* 0x040fe2000000005e */
[C---:B------:R-:W-:Y:S01]  /*3ad0*/  FFMA R93, R67.reuse, R163, R66 ;  /* 0x000000a3435d7223 */ /* 0x040fe20000000042 */
[----:B------:R-:W2:Y:S01]  /*3ae0*/  LDS.128 R44, [R9+0x90] ;  /* 0x00009000092c7984 */ /* 0x000ea20000000c00 */
[----:B------:R-:W-:Y:S01]  /*3af0*/  FFMA R96, R67, R155, R96 ;  /* 0x0000009b43607223 */ /* 0x000fe20000000060 */
[----:B------:R-:W-:Y:S01]  /*3b00*/  FFMA R74, R74, R158, R73 ;  /* 0x0000009e4a4a7223 */ /* 0x000fe20000000049 */
[C---:B------:R-:W-:Y:S01]  /*3b10*/  FFMA R99, R75.reuse, R71, R72 ;  /* 0x000000474b637223 */ /* 0x040fe20000000048 */
[----:B------:R-:W4:Y:S01]  /*3b20*/  LDS.128 R76, [R9+0x10] ;  /* 0x00001000094c7984 */ /* 0x000f220000000c00 */
[C---:B---3--:R-:W-:Y:S01]  /*3b30*/  FFMA R72, R80.reuse, R68, R30 ;  /* 0x0000004450487223 */ /* 0x048fe2000000001e */
[C---:B------:R-:W-:Y:S01]  /*3b40*/  FFMA R97, R75.reuse, R159, R74 ;  /* 0x0000009f4b617223 */ /* 0x040fe2000000004a */
[C---:B------:R-:W-:Y:S01]  /*3b50*/  FFMA R74, R80.reuse, R156, R31 ;  /* 0x0000009c504a7223 */ /* 0x040fe2000000001f */
[----:B------:R-:W3:Y:S01]  /*3b60*/  LDS.128 R64, [R9+0x190] ;  /* 0x0001900009407984 */ /* 0x000ee20000000c00 */
[C---:B------:R-:W-:Y:S01]  /*3b70*/  FFMA R30, R80.reuse, R160, R29 ;  /* 0x000000a0501e7223 */ /* 0x040fe2000000001d */
[----:B------:R-:W-:Y:S01]  /*3b80*/  FFMA R28, R80, R152, R28 ;  /* 0x00000098501c7223 */ /* 0x000fe2000000001c */
[C---:B------:R-:W-:Y:S01]  /*3b90*/  FFMA R98, R75.reuse, R163, R98 ;  /* 0x000000a34b627223 */ /* 0x040fe20000000062 */
[----:B------:R-:W5:Y:S01]  /*3ba0*/  LDS.128 R88, [R9+0x110] ;  /* 0x0001100009587984 */ /* 0x000f620000000c00 */
[----:B------:R-:W-:Y:S01]  /*3bb0*/  FFMA R100, R75, R155, R100 ;  /* 0x0000009b4b647223 */ /* 0x000fe20000000064 */
[C---:B------:R-:W-:Y:S01]  /*3bc0*/  FFMA R73, R81.reuse, R157, R74 ;  /* 0x0000009d51497223 */ /* 0x040fe2000000004a */
[C---:B------:R-:W-:Y:S01]  /*3bd0*/  FFMA R75, R81.reuse, R69, R72 ;  /* 0x00000045514b7223 */ /* 0x040fe20000000048 */
[C---:B------:R-:W-:Y:S01]  /*3be0*/  FFMA R117, R81.reuse, R161, R30 ;  /* 0x000000a151757223 */ /* 0x040fe2000000001e */
[----:B------:R-:W-:Y:S01]  /*3bf0*/  FFMA R81, R81, R153, R28 ;  /* 0x0000009951517223 */ /* 0x000fe2000000001c */
[C---:B------:R-:W-:Y:S01]  /*3c00*/  FFMA R74, R82.reuse, R158, R73 ;  /* 0x0000009e524a7223 */ /* 0x040fe20000000049 */
[----:B------:R-:W5:Y:S01]  /*3c10*/  LDS.128 R28, [R0.X4+UR5+0x90] ;  /* 0x00009005001c7984 */ /* 0x000f620008004c00 */
        /* <DEDUP_REMOVED lines=8> */
[----:B------:R-:W1:Y:S01]  /*3ca0*/  LDS.128 R72, [R0.X4+UR5+0x110] ;  /* 0x0001100500487984 */ /* 0x000e620008004c00 */
        /* <DEDUP_REMOVED lines=11> */
[C---:B--2---:R-:W-:Y:S01]  /*3d60*/  FFMA R60, R84.reuse, R44, R5 ;  /* 0x0000002c543c7223 */ /* 0x044fe20000000005 */
[C---:B------:R-:W-:Y:S01]  /*3d70*/  FFMA R159, R63.reuse, R159, R158 ;  /* 0x0000009f3f9f7223 */ /* 0x040fe2000000009e */
[C---:B------:R-:W-:Y:S01]  /*3d80*/  FFMA R71, R63.reuse, R71, R70 ;  /* 0x000000473f477223 */ /* 0x040fe20000000046 */
[C---:B------:R-:W-:Y:S01]  /*3d90*/  FFMA R163, R63.reuse, R163, R162 ;  /* 0x000000a33fa37223 */ /* 0x040fe200000000a2 */
[C---:B----4-:R-:W-:Y:S01]  /*3da0*/  FFMA R4, R84.reuse, R76, R4 ;  /* 0x0000004c54047223 */ /* 0x050fe20000000004 */
[----:B------:R-:W-:Y:S01]  /*3db0*/  FFMA R155, R63, R155, R62 ;  /* 0x0000009b3f9b7223 */ /* 0x000fe2000000003e */
[C---:B------:R-:W-:Y:S01]  /*3dc0*/  FFMA R5, R85.reuse, R45, R60 ;  /* 0x0000002d55057223 */ /* 0x040fe2000000003c */
[----:B---3--:R-:W-:Y:S01]  /*3dd0*/  FFMA R6, R84, R64, R6 ;  /* 0x0000004054067223 */ /* 0x008fe20000000006 */
[----:B------:R-:W2:Y:S01]  /*3de0*/  LDS.128 R60, [R0.X4+UR5+0x190] ;  /* 0x00019005003c7984 */ /* 0x000ea20008004c00 */
[C---:B------:R-:W-:Y:S01]  /*3df0*/  FFMA R69, R85.reuse, R77, R4 ;  /* 0x0000004d55457223 */ /* 0x040fe20000000004 */
[----:B------:R-:W-:Y:S01]  /*3e00*/  FFMA R4, R86, R46, R5 ;  /* 0x0000002e56047223 */ /* 0x000fe20000000005 */
[----:B-----5:R-:W-:Y:S01]  /*3e10*/  FFMA R84, R84, R88, R3 ;  /* 0x0000005854547223 */ /* 0x020fe20000000003 */
[----:B------:R-:W-:Y:S01]  /*3e20*/  FFMA R3, R85, R65, R6 ;  /* 0x0000004155037223 */ /* 0x000fe20000000006 */
        /* <DEDUP_REMOVED lines=13> */
[C---:B------:R-:W-:Y:S01]  /*3f00*/  FFMA R10, R30.reuse, R90, R81 ;  /* 0x0000005a1e0a7223 */ /* 0x040fe20000000051 */
[----:B------:R-:W-:Y:S01]  /*3f10*/  FFMA R29, R29, R77, R8 ;  /* 0x0000004d1d1d7223 */ /* 0x000fe20000000008 */
[----:B------:R-:W-:Y:S01]  /*3f20*/  FFMA R28, R30, R66, R11 ;  /* 0x000000421e1c7223 */ /* 0x000fe2000000000b */
[C---:B-1----:R-:W-:Y:S01]  /*3f30*/  FFMA R14, R72.reuse, R64, R14 ;  /* 0x00000040480e7223 */ /* 0x042fe2000000000e */
[----:B------:R-:W-:Y:S01]  /*3f40*/  FFMA R12, R72, R44, R12 ;  /* 0x0000002c480c7223 */ /* 0x000fe2000000000c */
        /* <DEDUP_REMOVED lines=9> */
[----:B------:R-:W1:Y:S01]  /*3fe0*/  LDS.128 R12, [R0.X4+UR5+0x890] ;  /* 0x00089005000c7984 */ /* 0x000e620008004c00 */
[C---:B------:R-:W-:Y:S01]  /*3ff0*/  FFMA R8, R31.reuse, R79, R8 ;  /* 0x0000004f1f087223 */ /* 0x040fe20000000008 */
[----:B------:R-:W-:Y:S01]  /*4000*/  FFMA R31, R31, R47, R30 ;  /* 0x0000002f1f1f7223 */ /* 0x000fe2000000001e */
[C---:B------:R-:W-:Y:S01]  /*4010*/  FFMA R30, R74.reuse, R90, R81 ;  /* 0x0000005a4a1e7223 */ /* 0x040fe20000000051 */
[----:B------:R-:W-:Y:S01]  /*4020*/  FFMA R73, R73, R77, R72 ;  /* 0x0000004d49497223 */ /* 0x000fe20000000048 */
[----:B------:R-:W-:Y:S01]  /*4030*/  FFMA R70, R74, R66, R29 ;  /* 0x000000424a467223 */ /* 0x000fe2000000001d */
[----:B------:R-:W-:Y:S01]  /*4040*/  FFMA R86, R86, R90, R85 ;  /* 0x0000005a56567223 */ /* 0x000fe20000000055 */
[C---:B------:R-:W-:Y:S01]  /*4050*/  FFMA R29, R75.reuse, R91, R30 ;  /* 0x0000005b4b1d7223 */ /* 0x040fe2000000001e */
[C---:B--2---:R-:W-:Y:S01]  /*4060*/  FFMA R18, R60.reuse, R64, R18 ;  /* 0x000000403c127223 */ /* 0x044fe20000000012 */
[----:B------:R-:W-:Y:S01]  /*4070*/  FFMA R16, R60, R44, R16 ;  /* 0x0000002c3c107223 */ /* 0x000fe20000000010 */
[C---:B------:R-:W-:Y:S01]  /*4080*/  FFMA R28, R74.reuse, R78, R73 ;  /* 0x0000004e4a1c7223 */ /* 0x040fe20000000049 */
[----:B------:R-:W-:Y:S01]  /*4090*/  FFMA R30, R75, R67, R70 ;  /* 0x000000434b1e7223 */ /* 0x000fe20000000046 */
[----:B------:R-:W-:Y:S01]  /*40a0*/  FFMA R74, R74, R46, R83 ;  /* 0x0000002e4a4a7223 */ /* 0x000fe20000000053 */
[C---:B------:R-:W-:Y:S01]  /*40b0*/  FFMA R70, R60.reuse, R88, R19 ;  /* 0x000000583c467223 */ /* 0x040fe20000000013 */
[----:B------:R-:W-:Y:S01]  /*40c0*/  FFMA R60, R60, R76, R17 ;  /* 0x0000004c3c3c7223 */ /* 0x000fe20000000011 */
[C---:B------:R-:W-:Y:S01]  /*40d0*/  FFMA R73, R61.reuse, R65, R18 ;  /* 0x000000413d497223 */ /* 0x040fe20000000012 */
[C---:B------:R-:W-:Y:S01]  /*40e0*/  FFMA R83, R61.reuse, R45, R16 ;  /* 0x0000002d3d537223 */ /* 0x040fe20000000010 */
[C---:B------:R-:W-:Y:S01]  /*40f0*/  FFMA R81, R61.reuse, R89, R70 ;  /* 0x000000593d517223 */ /* 0x040fe20000000046 */
[----:B------:R-:W2:Y:S01]  /*4100*/  LDS.128 R16, [R0.X4+UR5+0x910] ;  /* 0x0009100500107984 */ /* 0x000ea20008004c00 */
[----:B------:R-:W-:Y:S01]  /*4110*/  FFMA R61, R61, R77, R60 ;  /* 0x0000004d3d3d7223 */ /* 0x000fe2000000003c */
        /* <DEDUP_REMOVED lines=54> */
[C---:B------:R-:W-:Y:S01]  /*4480*/  FFMA R82, R18.reuse, R90, R81 ;  /* 0x0000005a12527223 */ /* 0x040fe20000000051 */
[----:B------:R-:W-:Y:S01]  /*4490*/  FFMA R68, R87, R67, R68 ;  /* 0x0000004357447223 */ /* 0x000fe20000000044 */
        /* <DEDUP_REMOVED lines=12> */
[----:B------:R-:W3:Y:S01]  /*4560*/  LDS.128 R16, [R0.X4+UR5+0x1110] ;  /* 0x0011100500107984 */ /* 0x000ee20008004c00 */
[C---:B------:R-:W-:Y:S01]  /*4570*/  FFMA R119, R21.reuse, R45, R200 ;  /* 0x0000002d15777223 */ /* 0x040fe200000000c8 */
        /* <DEDUP_REMOVED lines=22> */
[C---:B--2---:R-:W-:Y:S01]  /*46e0*/  FFMA R194, R12.reuse, R64, R194 ;  /* 0x000000400cc27223 */ /* 0x044fe200000000c2 */
        /* <DEDUP_REMOVED lines=31> */
[-C--:B------:R-:W-:Y:S01]  /*48e0*/  FFMA R87, R87, R91.reuse, R86 ;  /* 0x0000005b57577223 */ /* 0x080fe20000000056 */
[C---:B------:R-:W-:Y:S01]  /*48f0*/  FFMA R162, R18.reuse, R78, R17 ;  /* 0x0000004e12a27223 */ /* 0x040fe20000000011 */
[C---:B------:R-:W-:Y:S01]  /*4900*/  FFMA R189, R19.reuse, R91, R16 ;  /* 0x0000005b13bd7223 */ /* 0x040fe20000000010 */
[----:B------:R-:W-:Y:S01]  /*4910*/  FFMA R18, R18, R46, R119 ;  /* 0x0000002e12127223 */ /* 0x000fe20000000077 */
        /* <DEDUP_REMOVED lines=25> */
[----:B------:R-:W2:Y:S01]  /*4ab0*/  LDS.128 R20, [R0.X4+UR5+0x1990] ;  /* 0x0019900500147984 */ /* 0x000ea20008004c00 */
[C---:B------:R-:W-:Y:S01]  /*4ac0*/  FFMA R85, R5.reuse, R65, R182 ;  /* 0x0000004105557223 */ /* 0x040fe200000000b6 */
[C---:B------:R-:W-:Y:S01]  /*4ad0*/  FFMA R119, R5.reuse, R45, R180 ;  /* 0x0000002d05777223 */ /* 0x040fe200000000b4 */
[----:B------:R-:W-:Y:S01]  /*4ae0*/  FFMA R5, R5, R77, R4 ;  /* 0x0000004d05057223 */ /* 0x000fe20000000004 */
[C---:B------:R-:W-:Y:S01]  /*4af0*/  FFMA R154, R6.reuse, R90, R117 ;  /* 0x0000005a069a7223 */ /* 0x040fe20000000075 */
[----:B------:R-:W-:Y:S01]  /*4b00*/  FFMA R4, R6, R66, R85 ;  /* 0x0000004206047223 */ /* 0x000fe20000000055 */
[----:B---3--:R-:W-:Y:S01]  /*4b10*/  FFMA R178, R12, R64, R178 ;  /* 0x000000400cb27223 */ /* 0x008fe200000000b2 */
        /* <DEDUP_REMOVED lines=15> */
[----:B------:R-:W-:-:S02]  /*4c10*/  FFMA R150, R14, R90, R117 ;  /* 0x0000005a0e967223 */ /* 0x000fc40000000075 */
        /* <DEDUP_REMOVED lines=16> */
[----:B------:R-:W-:Y:S01]  /*4d20*/  FFMA R146, R18, R90, R117 ;  /* 0x0000005a12927223 */ /* 0x000fe20000000075 */
[----:B--2---:R-:W-:Y:S01]  /*4d30*/  FFMA R170, R20, R64, R170 ;  /* 0x0000004014aa7223 */ /* 0x004fe200000000aa */
        /* <DEDUP_REMOVED lines=16> */
[C---:B---3--:R-:W-:Y:S01]  /*4e40*/  FFMA R166, R4.reuse, R64, R166 ;  /* 0x0000004004a67223 */ /* 0x048fe200000000a6 */
[----:B------:R-:W-:Y:S01]  /*4e50*/  FFMA R164, R4, R44, R164 ;  /* 0x0000002c04a47223 */ /* 0x000fe200000000a4 */
[----:B------:R-:W-:Y:S01]  /*4e60*/  FFMA R140, R22, R78, R21 ;  /* 0x0000004e168c7223 */ /* 0x000fe20000000015 */
[----:B------:R-:W-:Y:S01]  /*4e70*/  FFMA R141, R23, R67, R20 ;  /* 0x00000043178d7223 */ /* 0x000fe20000000014 */
        /* <DEDUP_REMOVED lines=45> */
[----:B------:R-:W-:Y:S01]  /*5150*/  FFMA R17, R17, R77, R34 ;  /* 0x0000004d11117223 */ /* 0x000fe20000000022 */
[----:B------:R-:W-:-:S02]  /*5160*/  FFMA R130, R18, R66, R35 ;  /* 0x0000004212827223 */ /* 0x000fc40000000023 */
[C---:B------:R-:W-:Y:S01]  /*5170*/  FFMA R129, R19.reuse, R91, R16 ;  /* 0x0000005b13817223 */ /* 0x040fe20000000010 */
[C---:B------:R-:W-:Y:S01]  /*5180*/  FFMA R128, R18.reuse, R78, R17 ;  /* 0x0000004e12807223 */ /* 0x040fe20000000011 */
[----:B------:R-:W-:Y:S01]  /*5190*/  FFMA R18, R18, R46, R37 ;  /* 0x0000002e12127223 */ /* 0x000fe20000000025 */
[C---:B---3--:R-:W-:Y:S01]  /*51a0*/  FFMA R16, R20.reuse, R44, R41 ;  /* 0x0000002c14107223 */ /* 0x048fe20000000029 */
        /* <DEDUP_REMOVED lines=61> */
[----:B------:R-:W3:Y:S01]  /*5580*/  LDS.128 R12, [R0.X4+UR5+0x3090] ;  /* 0x00309005000c7984 */ /* 0x000ee20008004c00 */
        /* <DEDUP_REMOVED lines=39> */
[C---:B---3--:R-:W-:Y:S01]  /*5800*/  FFMA R104, R12.reuse, R88, R104 ;  /* 0x000000580c687223 */ /* 0x048fe20000000068 */
        /* <DEDUP_REMOVED lines=67> */
[C---:B-1----:R-:W-:Y:S01]  /*5c40*/  FFMA R98, R12.reuse, R44, R98 ;  /* 0x0000002c0c627223 */ /* 0x042fe20000000062 */
        /* <DEDUP_REMOVED lines=12> */
[----:B------:R-:W-:Y:S01]  /*5d10*/  LDS.128 R96, [R9+0x20] ;  /* 0x0000200009607984 */ /* 0x000fe20000000c00 */
[C---:B------:R-:W-:Y:S01]  /*5d20*/  FFMA R120, R14.reuse, R78, R57 ;  /* 0x0000004e0e787223 */ /* 0x040fe20000000039 */
[----:B------:R-:W-:Y:S01]  /*5d30*/  FFMA R14, R14, R66, R13 ;  /* 0x000000420e0e7223 */ /* 0x000fe2000000000d */
[C---:B------:R-:W-:Y:S01]  /*5d40*/  FFMA R117, R15.reuse, R47, R12 ;  /* 0x0000002f0f757223 */ /* 0x040fe2000000000c */
[----:B------:R-:W-:Y:S01]  /*5d50*/  LDS.128 R32, [R9+0xa0] ;  /* 0x0000a00009207984 */ /* 0x000fe20000000c00 */
[C---:B--2---:R-:W-:Y:S01]  /*5d60*/  FFMA R12, R16.reuse, R44, R209 ;  /* 0x0000002c100c7223 */ /* 0x044fe200000000d1 */
[C---:B------:R-:W-:Y:S01]  /*5d70*/  FFMA R119, R15.reuse, R67, R14 ;  /* 0x000000430f777223 */ /* 0x040fe2000000000e */
[C---:B------:R-:W-:Y:S01]  /*5d80*/  FFMA R14, R16.reuse, R64, R211 ;  /* 0x00000040100e7223 */ /* 0x040fe200000000d3 */
[----:B------:R-:W1:Y:S01]  /*5d90*/  LDS.128 R100, [R0.X4+UR5+0x20] ;  /* 0x0000200500647984 */ /* 0x000e620008004c00 */
[C---:B------:R-:W-:Y:S01]  /*5da0*/  FFMA R118, R15.reuse, R91, R118 ;  /* 0x0000005b0f767223 */ /* 0x040fe20000000076 */
[----:B------:R-:W-:Y:S01]  /*5db0*/  FFMA R120, R15, R79, R120 ;  /* 0x0000004f0f787223 */ /* 0x000fe20000000078 */
[C---:B------:R-:W-:Y:S01]  /*5dc0*/  FFMA R121, R17.reuse, R65, R14 ;  /* 0x0000004111797223 */ /* 0x040fe2000000000e */
[----:B------:R-:W2:Y:S01]  /*5dd0*/  LDS.128 R56, [R9+0x1a0] ;  /* 0x0001a00009387984 */ /* 0x000ea20000000c00 */
[C---:B------:R-:W-:Y:S01]  /*5de0*/  FFMA R167, R17.reuse, R45, R12 ;  /* 0x0000002d11a77223 */ /* 0x040fe2000000000c */
[C---:B------:R-:W-:Y:S01]  /*5df0*/  FFMA R210, R16.reuse, R88, R210 ;  /* 0x0000005810d27223 */ /* 0x040fe200000000d2 */
[----:B------:R-:W-:Y:S01]  /*5e00*/  FFMA R208, R16, R76, R208 ;  /* 0x0000004c10d07223 */ /* 0x000fe200000000d0 */
[----:B------:R-:W-:Y:S01]  /*5e10*/  LDS.128 R92, [R9+0x120] ;  /* 0x00012000095c7984 */ /* 0x000fe20000000c00 */
[C---:B------:R-:W-:Y:S01]  /*5e20*/  FFMA R16, R18.reuse, R46, R167 ;  /* 0x0000002e12107223 */ /* 0x040fe200000000a7 */
[C---:B------:R-:W-:Y:S01]  /*5e30*/  FFMA R165, R17.reuse, R89, R210 ;  /* 0x0000005911a57223 */ /* 0x040fe200000000d2 */
[----:B------:R-:W-:Y:S01]  /*5e40*/  FFMA R17, R17, R77, R208 ;  /* 0x0000004d11117223 */ /* 0x000fe200000000d0 */
[----:B------:R-:W4:Y:S01]  /*5e50*/  LDS.128 R12, [R0.X4+UR5+0xa0] ;  /* 0x0000a005000c7984 */ /* 0x000f220008004c00 */
        /* <DEDUP_REMOVED lines=24> */
[C---:B-1----:R-:W-:Y:S01]  /*5fe0*/  FFMA R22, R100.reuse, R32, R69 ;  /* 0x0000002064167223 */ /* 0x042fe20000000045 */
[C---:B------:R-:W-:Y:S01]  /*5ff0*/  FFMA R20, R100.reuse, R96, R3 ;  /* 0x0000006064147223 */ /* 0x040fe20000000003 */
[----:B--2---:R-:W-:-:S02]  /*6000*/  FFMA R68, R100, R56, R68 ;  /* 0x0000003864447223 */ /* 0x004fc40000000044 */
[C---:B------:R-:W-:Y:S01]  /*6010*/  FFMA R45, R101.reuse, R33, R22 ;  /* 0x00000021652d7223 */ /* 0x040fe20000000016 */
[C---:B------:R-:W-:Y:S02]  /*6020*/  FFMA R47, R101.reuse, R97, R20 ;  /* 0x00000061652f7223 */ /* 0x040fe40000000014 */
[----:B------:R-:W1:Y:S01]  /*6030*/  LDS.128 R20, [R0.X4+UR5+0x1a0] ;  /* 0x0001a00500147984 */ /* 0x000e620008004c00 */
[----:B------:R-:W-:Y:S01]  /*6040*/  FFMA R3, R101, R57, R68 ;  /* 0x0000003965037223 */ /* 0x000fe20000000044 */
[C---:B------:R-:W-:Y:S01]  /*6050*/  FFMA R46, R102.reuse, R34, R45 ;  /* 0x00000022662e7223 */ /* 0x040fe2000000002d */
[----:B------:R-:W-:Y:S01]  /*6060*/  FFMA R44, R102, R98, R47 ;  /* 0x00000062662c7223 */ /* 0x000fe2000000002f */
[----:B----4-:R-:W-:Y:S01]  /*6070*/  FFMA R8, R12, R96, R8 ;  /* 0x000000600c087223 */ /* 0x010fe20000000008 */
[----:B------:R-:W-:Y:S01]  /*6080*/  FFMA R64, R102, R58, R3 ;  /* 0x0000003a66407223 */ /* 0x000fe20000000003 */
[C---:B------:R-:W-:Y:S01]  /*6090*/  FFMA R65, R103.reuse, R35, R46 ;  /* 0x0000002367417223 */ /* 0x040fe2000000002e */
[----:B------:R-:W-:Y:S01]  /*60a0*/  FFMA R3, R103, R99, R44 ;  /* 0x0000006367037223 */ /* 0x000fe2000000002c */
[C---:B------:R-:W-:Y:S01]  /*60b0*/  FFMA R44, R12.reuse, R56, R10 ;  /* 0x000000380c2c7223 */ /* 0x040fe2000000000a */
[C---:B------:R-:W-:Y:S01]  /*60c0*/  FFMA R46, R12.reuse, R92, R11 ;  /* 0x0000005c0c2e7223 */ /* 0x040fe2000000000b */
[----:B------:R-:W-:Y:S01]  /*60d0*/  FFMA R10, R12, R32, R31 ;  /* 0x000000200c0a7223 */ /* 0x000fe2000000001f */
        /* <DEDUP_REMOVED lines=110> */
[----:B------:R-:W-:Y:S01]  /*67c0*/  FFMA R80, R22, R34, R81 ;  /* 0x0000002216507223 */ /* 0x000fe20000000051 */
[----:B---3--:R-:W-:Y:S01]  /*67d0*/  FFMA R198, R28, R56, R198 ;  /* 0x000000381cc67223 */ /* 0x008fe200000000c6 */
[----:B------:R-:W-:Y:S01]  /*67e0*/  FFMA R81, R23, R95, R20 ;  /* 0x0000005f17517223 */ /* 0x000fe20000000014 */
        /* <DEDUP_REMOVED lines=37> */
[C---:B--2---:R-:W-:Y:S01]  /*6a40*/  FFMA R14, R16.reuse, R92, R189 ;  /* 0x0000005c100e7223 */ /* 0x044fe200000000bd */
[----:B------:R-:W-:Y:S01]  /*6a50*/  FFMA R12, R16, R32, R161 ;  /* 0x00000020100c7223 */ /* 0x000fe200000000a1 */
        /* <DEDUP_REMOVED lines=11> */
[C---:B------:R-:W-:Y:S01]  /*6b10*/  FFMA R189, R19.reuse, R95, R16 ;  /* 0x0000005f13bd7223 */ /* 0x040fe20000000010 */
[----:B------:R-:W-:Y:S01]  /*6b20*/  FFMA R190, R18, R58, R89 ;  /* 0x0000003a12be7223 */ /* 0x000fe20000000059 */
[----:B---3--:R-:W-:Y:S01]  /*6b30*/  FFMA R158, R20, R56, R158 ;  /* 0x00000038149e7223 */ /* 0x008fe2000000009e */
[----:B------:R-:W-:Y:S01]  /*6b40*/  FFMA R88, R18, R98, R17 ;  /* 0x0000006212587223 */ /* 0x000fe20000000011 */
[C---:B------:R-:W-:Y:S01]  /*6b50*/  FFMA R160, R20.reuse, R92, R160 ;  /* 0x0000005c14a07223 */ /* 0x040fe200000000a0 */
        /* <DEDUP_REMOVED lines=29> */
[-C--:B------:R-:W-:Y:S01]  /*6d30*/  FFMA R103, R103, R95.reuse, R102 ;  /* 0x0000005f67677223 */ /* 0x080fe20000000066 */
        /* <DEDUP_REMOVED lines=32> */
[----:B------:R-:W-:-:S02]  /*6f40*/  FFMA R121, R17, R93, R146 ;  /* 0x0000005d11797223 */ /* 0x000fc40000000092 */
[----:B------:R-:W-:Y:S01]  /*6f50*/  FFMA R17, R17, R97, R144 ;  /* 0x0000006111117223 */ /* 0x000fe20000000090 */
        /* <DEDUP_REMOVED lines=86> */
[C---:B------:R-:W-:Y:S01]  /*74c0*/  FFMA R165, R23.reuse, R35, R20 ;  /* 0x0000002317a57223 */ /* 0x040fe20000000014 */
[----:B------:R-:W-:Y:S01]  /*74d0*/  FFMA R166, R22, R94, R125 ;  /* 0x0000005e16a67223 */ /* 0x000fe2000000007d */
[C---:B---3--:R-:W-:Y:S01]  /*74e0*/  FFMA R20, R24.reuse, R56, R6 ;  /* 0x0000003818147223 */ /* 0x048fe20000000006 */
[----:B------:R-:W-:Y:S01]  /*74f0*/  FFMA R6, R24, R92, R4 ;  /* 0x0000005c18067223 */ /* 0x000fe20000000004 */
[----:B------:R-:W-:Y:S01]  /*7500*/  FFMA R22, R22, R98, R21 ;  /* 0x0000006216167223 */ /* 0x000fe20000000015 */
        /* <DEDUP_REMOVED lines=79> */
[----:B------:R-:W1:Y:S01]  /*7a00*/  LDS.128 R4, [R0.X4+UR5+0x31a0] ;  /* 0x0031a00500047984 */ /* 0x000e620008004c00 */
[C---:B------:R-:W-:Y:S01]  /*7a10*/  FFMA R148, R22.reuse, R58, R25 ;  /* 0x0000003a16947223 */ /* 0x040fe20000000019 */
[----:B------:R-:W-:Y:S01]  /*7a20*/  FFMA R146, R22, R34, R37 ;  /* 0x0000002216927223 */ /* 0x000fe20000000025 */
[C---:B--2---:R-:W-:Y:S01]  /*7a30*/  FFMA R86, R12.reuse, R56, R86 ;  /* 0x000000380c567223 */ /* 0x044fe20000000056 */
[C---:B------:R-:W-:Y:S01]  /*7a40*/  FFMA R104, R12.reuse, R92, R104 ;  /* 0x0000005c0c687223 */ /* 0x040fe20000000068 */
        /* <DEDUP_REMOVED lines=23> */
[C---:B------:R-:W-:Y:S01]  /*7bc0*/  FFMA R27, R17.reuse, R93, R14 ;  /* 0x0000005d111b7223 */ /* 0x040fe2000000000e */
[----:B------:R-:W-:Y:S01]  /*7bd0*/  FFMA R108, R16, R96, R108 ;  /* 0x00000060106c7223 */ /* 0x000fe2000000006c */
[----:B------:R-:W3:Y:S01]  /*7be0*/  LDS.128 R12, [R0.X4+UR5+0x38a0] ;  /* 0x0038a005000c7984 */ /* 0x000ee20008004c00 */
        /* <DEDUP_REMOVED lines=37> */
[-C--:B------:R-:W-:Y:S01]  /*7e40*/  FFMA R7, R7, R99.reuse, R24 ;  /* 0x0000006307077223 */ /* 0x080fe20000000018 */
[----:B------:R-:W-:Y:S01]  /*7e50*/  FFMA R22, R22, R34, R21 ;  /* 0x0000002216167223 */ /* 0x000fe20000000015 */
[C---:B------:R-:W-:Y:S01]  /*7e60*/  FFMA R53, R23.reuse, R99, R20 ;  /* 0x0000006317357223 */ /* 0x040fe20000000014 */
[----:B------:R-:W2:Y:S01]  /*7e70*/  LDS.128 R24, [R0.X4+UR5+0x39a0] ;  /* 0x0039a00500187984 */ /* 0x000ea20008004c00 */
[C---:B---3--:R-:W-:Y:S01]  /*7e80*/  FFMA R20, R12.reuse, R32, R117 ;  /* 0x000000200c147223 */ /* 0x048fe20000000075 */
        /* <DEDUP_REMOVED lines=16> */
[----:B------:R-:W-:Y:S02]  /*7f90*/  LDS.128 R20, [R9+0xb0] ;  /* 0x0000b00009147984 */ /* 0x000fe40000000c00 */
[C---:B------:R-:W-:Y:S01]  /*7fa0*/  FFMA R13, R15.reuse, R59, R14 ;  /* 0x0000003b0f0d7223 */ /* 0x040fe2000000000e */
[C---:B------:R-:W-:Y:S01]  /*7fb0*/  FFMA R14, R15.reuse, R35, R84 ;  /* 0x000000230f0e7223 */ /* 0x040fe20000000054 */
[----:B------:R-:W3:Y:S01]  /*7fc0*/  LDS.128 R104, [R0.X4+UR5+0x30] ;  /* 0x0000300500687984 */ /* 0x000ee20008004c00 */
[----:B------:R-:W-:Y:S01]  /*7fd0*/  FFMA R15, R15, R99, R54 ;  /* 0x000000630f0f7223 */ /* 0x000fe20000000036 */
[C---:B-1----:R-:W-:Y:S01]  /*7fe0*/  FFMA R84, R16.reuse, R56, R209 ;  /* 0x0000003810547223 */ /* 0x042fe200000000d1 */
[C---:B------:R-:W-:Y:S01]  /*7ff0*/  FFMA R208, R16.reuse, R92, R208 ;  /* 0x0000005c10d07223 */ /* 0x040fe200000000d0 */
[----:B------:R-:W1:Y:S01]  /*8000*/  LDS.128 R36, [R9+0x130] ;  /* 0x0001300009247984 */ /* 0x000e620000000c00 */
[C---:B------:R-:W-:Y:S01]  /*8010*/  FFMA R54, R16.reuse, R32, R207 ;  /* 0x0000002010367223 */ /* 0x040fe200000000cf */
[----:B------:R-:W-:Y:S01]  /*8020*/  FFMA R206, R16, R96, R206 ;  /* 0x0000006010ce7223 */ /* 0x000fe200000000ce */
[C---:B------:R-:W-:Y:S01]  /*8030*/  FFMA R55, R17.reuse, R57, R84 ;  /* 0x0000003911377223 */ /* 0x040fe20000000054 */
[----:B------:R-:W4:Y:S01]  /*8040*/  LDS.128 R48, [R9+0x1b0] ;  /* 0x0001b00009307984 */ /* 0x000f220000000c00 */
[C---:B------:R-:W-:Y:S01]  /*8050*/  FFMA R85, R17.reuse, R93, R208 ;  /* 0x0000005d11557223 */ /* 0x040fe200000000d0 */
[C---:B------:R-:W-:Y:S01]  /*8060*/  FFMA R113, R17.reuse, R33, R54 ;  /* 0x0000002111717223 */ /* 0x040fe20000000036 */
[----:B------:R-:W-:Y:S01]  /*8070*/  FFMA R17, R17, R97, R206 ;  /* 0x0000006111117223 */ /* 0x000fe200000000ce */
[----:B------:R-:W5:Y:S01]  /*8080*/  LDS.128 R108, [R0.X4+UR5+0xb0] ;  /* 0x0000b005006c7984 */ /* 0x000f620008004c00 */
[C---:B------:R-:W-:Y:S01]  /*8090*/  FFMA R54, R18.reuse, R58, R55 ;  /* 0x0000003a12367223 */ /* 0x040fe20000000037 */
[C---:B------:R-:W-:Y:S01]  /*80a0*/  FFMA R16, R18.reuse, R34, R113 ;  /* 0x0000002212107223 */ /* 0x040fe20000000071 */
        /* <DEDUP_REMOVED lines=24> */
[C---:B---3--:R-:W-:Y:S01]  /*8230*/  FFMA R26, R104.reuse, R20, R65 ;  /* 0x00000014681a7223 */ /* 0x048fe20000000041 */
[----:B------:R-:W-:-:S03]  /*8240*/  FFMA R24, R104, R40, R3 ;  /* 0x0000002868187223 */ /* 0x000fc60000000003 */
[C---:B------:R-:W-:Y:S01]  /*8250*/  FFMA R33, R105.reuse, R21, R26 ;  /* 0x0000001569217223 */ /* 0x040fe2000000001a */
[C---:B------:R-:W-:Y:S01]  /*8260*/  FFMA R35, R105.reuse, R41, R24 ;  /* 0x0000002969237223 */ /* 0x040fe20000000018 */
[----:B-1----:R-:W-:Y:S01]  /*8270*/  FFMA R32, R104, R36, R103 ;  /* 0x0000002468207223 */ /* 0x002fe20000000067 */
[----:B------:R-:W1:Y:S01]  /*8280*/  LDS.128 R24, [R0.X4+UR5+0x1b0] ;  /* 0x0001b00500187984 */ /* 0x000e620008004c00 */
[----:B------:R-:W-:Y:S01]  /*8290*/  FFMA R114, R106, R22, R33 ;  /* 0x000000166a727223 */ /* 0x000fe20000000021 */
[----:B----4-:R-:W-:Y:S01]  /*82a0*/  FFMA R64, R104, R48, R64 ;  /* 0x0000003068407223 */ /* 0x010fe20000000040 */
[----:B------:R-:W-:Y:S01]  /*82b0*/  FFMA R3, R105, R37, R32 ;  /* 0x0000002569037223 */ /* 0x000fe20000000020 */
[----:B------:R-:W-:Y:S01]  /*82c0*/  FFMA R32, R106, R42, R35 ;  /* 0x0000002a6a207223 */ /* 0x000fe20000000023 */
[C---:B-----5:R-:W-:Y:S01]  /*82d0*/  FFMA R8, R108.reuse, R36, R8 ;  /* 0x000000246c087223 */ /* 0x060fe20000000008 */
[----:B------:R-:W-:Y:S01]  /*82e0*/  FFMA R10, R108, R20, R10 ;  /* 0x000000146c0a7223 */ /* 0x000fe2000000000a */
[----:B------:R-:W-:Y:S01]  /*82f0*/  FFMA R34, R106, R38, R3 ;  /* 0x000000266a227223 */ /* 0x000fe20000000003 */
[----:B------:R-:W-:Y:S01]  /*8300*/  FFMA R113, R107, R43, R32 ;  /* 0x0000002b6b717223 */ /* 0x000fe20000000020 */
[----:B------:R-:W-:Y:S01]  /*8310*/  FFMA R32, R108, R48, R11 ;  /* 0x000000306c207223 */ /* 0x000fe2000000000b */
[----:B------:R-:W-:Y:S01]  /*8320*/  FFMA R11, R109, R37, R8 ;  /* 0x000000256d0b7223 */ /* 0x000fe20000000008 */
[----:B------:R-:W-:Y:S01]  /*8330*/  FFMA R115, R107, R39, R34 ;  /* 0x000000276b737223 */ /* 0x000fe20000000022 */
[C---:B------:R-:W-:Y:S01]  /*8340*/  FFMA R55, R109.reuse, R21, R10 ;  /* 0x000000156d377223 */ /* 0x040fe2000000000a */
[----:B------:R-:W-:Y:S01]  /*8350*/  FFMA R3, R109, R49, R32 ;  /* 0x000000316d037223 */ /* 0x000fe20000000020 */
[C---:B------:R-:W-:Y:S01]  /*8360*/  FFMA R10, R110.reuse, R38, R11 ;  /* 0x000000266e0a7223 */ /* 0x040fe2000000000b */
[----:B------:R-:W3:Y:S01]  /*8370*/  LDS.128 R32, [R0.X4+UR5+0x830] ;  /* 0x0008300500207984 */ /* 0x000ee20008004c00 */
[C---:B------:R-:W-:Y:S01]  /*8380*/  FFMA R8, R110.reuse, R22, R55 ;  /* 0x000000166e087223 */ /* 0x040fe20000000037 */
[----:B------:R-:W-:Y:S01]  /*8390*/  FFMA R54, R110, R50, R3 ;  /* 0x000000326e367223 */ /* 0x000fe20000000003 */
[----:B------:R-:W-:Y:S01]  /*83a0*/  FFMA R11, R111, R39, R10 ;  /* 0x000000276f0b7223 */ /* 0x000fe2000000000a */
[----:B------:R-:W-:Y:S01]  /*83b0*/  FFMA R105, R105, R49, R64 ;  /* 0x0000003169697223 */ /* 0x000fe20000000040 */
        /* <DEDUP_REMOVED lines=67> */
[----:B-1----:R-:W-:Y:S01]  /*87f0*/  FFMA R10, R60, R20, R75 ;  /* 0x000000143c0a7223 */ /* 0x002fe2000000004b */
        /* <DEDUP_REMOVED lines=12> */
[----:B------:R-:W4:Y:S01]  /*88c0*/  LDS.128 R76, [R0.X4+UR5+0x1130] ;  /* 0x00113005004c7984 */ /* 0x000f220008004c00 */
[----:B--2---:R-:W-:Y:S01]  /*88d0*/  FFMA R10, R64, R36, R81 ;  /* 0x00000024400a7223 */ /* 0x004fe20000000051 */
[----:B------:R-:W-:Y:S01]  /*88e0*/  FFMA R54, R62, R38, R55 ;  /* 0x000000263e367223 */ /* 0x000fe20000000037 */
[----:B------:R-:W-:Y:S01]  /*88f0*/  FFMA R80, R64, R20, R80 ;  /* 0x0000001440507223 */ /* 0x000fe20000000050 */
[----:B------:R-:W-:Y:S01]  /*8900*/  FFMA R62, R62, R42, R61 ;  /* 0x0000002a3e3e7223 */ /* 0x000fe2000000003d */
[----:B------:R-:W-:Y:S01]  /*8910*/  FFMA R82, R64, R48, R82 ;  /* 0x0000003040527223 */ /* 0x000fe20000000052 */
[C---:B------:R-:W-:Y:S01]  /*8920*/  FFMA R61, R65.reuse, R37, R10 ;  /* 0x00000025413d7223 */ /* 0x040fe2000000000a */
[----:B------:R-:W-:Y:S01]  /*8930*/  FFMA R81, R65, R21, R80 ;  /* 0x0000001541517223 */ /* 0x000fe20000000050 */
        /* <DEDUP_REMOVED lines=8> */
[----:B------:R-:W-:Y:S01]  /*89c0*/  FFMA R57, R67, R39, R10 ;  /* 0x0000002743397223 */ /* 0x000fe2000000000a */
[----:B------:R-:W2:Y:S01]  /*89d0*/  LDS.128 R80, [R0.X4+UR5+0x11b0] ;  /* 0x0011b00500507984 */ /* 0x000ea20008004c00 */
[C---:B---3--:R-:W-:Y:S01]  /*89e0*/  FFMA R10, R68.reuse, R36, R29 ;  /* 0x00000024440a7223 */ /* 0x048fe2000000001d */
[C---:B------:R-:W-:Y:S01]  /*89f0*/  FFMA R30, R68.reuse, R48, R30 ;  /* 0x00000030441e7223 */ /* 0x040fe2000000001e */
[C---:B------:R-:W-:Y:S01]  /*8a00*/  FFMA R28, R68.reuse, R20, R28 ;  /* 0x00000014441c7223 */ /* 0x040fe2000000001c */
[----:B------:R-:W-:Y:S01]  /*8a10*/  FFMA R68, R68, R40, R31 ;  /* 0x0000002844447223 */ /* 0x000fe2000000001f */
[C---:B------:R-:W-:Y:S01]  /*8a20*/  FFMA R31, R69.reuse, R37, R10 ;  /* 0x00000025451f7223 */ /* 0x040fe2000000000a */
[----:B------:R-:W-:Y:S01]  /*8a30*/  FFMA R29, R69, R49, R30 ;  /* 0x00000031451d7223 */ /* 0x000fe2000000001e */
[----:B------:R-:W-:Y:S01]  /*8a40*/  FFMA R65, R65, R41, R64 ;  /* 0x0000002941417223 */ /* 0x000fe20000000040 */
[----:B------:R-:W-:Y:S01]  /*8a50*/  FFMA R61, R69, R21, R28 ;  /* 0x00000015453d7223 */ /* 0x000fe2000000001c */
        /* <DEDUP_REMOVED lines=8> */
[-C--:B------:R-:W-:Y:S01]  /*8ae0*/  FFMA R28, R70, R22.reuse, R61 ;  /* 0x00000016461c7223 */ /* 0x080fe2000000003d */
[C---:B------:R-:W-:Y:S01]  /*8af0*/  FFMA R65, R73.reuse, R21, R10 ;  /* 0x0000001549417223 */ /* 0x040fe2000000000a */
[----:B------:R-:W1:Y:S01]  /*8b00*/  LDS.128 R84, [R0.X4+UR5+0x1830] ;  /* 0x0018300500547984 */ /* 0x000e620008004c00 */
        /* <DEDUP_REMOVED lines=8> */
[C---:B------:R-:W-:Y:S01]  /*8b90*/  FFMA R60, R74.reuse, R38, R61 ;  /* 0x000000264a3c7223 */ /* 0x040fe2000000003d */
[----:B------:R-:W-:Y:S01]  /*8ba0*/  FFMA R62, R74, R42, R73 ;  /* 0x0000002a4a3e7223 */ /* 0x000fe20000000049 */
[C---:B------:R-:W-:Y:S01]  /*8bb0*/  FFMA R31, R75.reuse, R23, R10 ;  /* 0x000000174b1f7223 */ /* 0x040fe2000000000a */
[C---:B----4-:R-:W-:Y:S01]  /*8bc0*/  FFMA R190, R76.reuse, R48, R190 ;  /* 0x000000304cbe7223 */ /* 0x050fe200000000be */
[C---:B------:R-:W-:Y:S01]  /*8bd0*/  FFMA R10, R76.reuse, R36, R189 ;  /* 0x000000244c0a7223 */ /* 0x040fe200000000bd */
[C---:B------:R-:W-:Y:S01]  /*8be0*/  FFMA R188, R76.reuse, R20, R188 ;  /* 0x000000144cbc7223 */ /* 0x040fe200000000bc */
        /* <DEDUP_REMOVED lines=28> */
[----:B------:R-:W2:Y:S01]  /*8db0*/  LDS.128 R76, [R0.X4+UR5+0x1930] ;  /* 0x00193005004c7984 */ /* 0x000ea20008004c00 */
[----:B------:R-:W-:Y:S01]  /*8dc0*/  FFMA R106, R106, R50, R105 ;  /* 0x000000326a6a7223 */ /* 0x000fe20000000069 */
[----:B------:R-:W-:Y:S01]  /*8dd0*/  FFMA R110, R110, R42, R109 ;  /* 0x0000002a6e6e7223 */ /* 0x000fe2000000006d */
[C---:B------:R-:W-:Y:S01]  /*8de0*/  FFMA R69, R81.reuse, R49, R70 ;  /* 0x0000003151457223 */ /* 0x040fe20000000046 */
[C---:B------:R-:W-:Y:S01]  /*8df0*/  FFMA R89, R81.reuse, R37, R186 ;  /* 0x0000002551597223 */ /* 0x040fe200000000ba */
[C---:B------:R-:W-:Y:S01]  /*8e00*/  FFMA R93, R81.reuse, R21, R10 ;  /* 0x00000015515d7223 */ /* 0x040fe2000000000a */
[----:B------:R-:W-:Y:S01]  /*8e10*/  FFMA R81, R81, R41, R80 ;  /* 0x0000002951517223 */ /* 0x000fe20000000050 */
[-C--:B------:R-:W-:Y:S01]  /*8e20*/  FFMA R114, R107, R23.reuse, R114 ;  /* 0x000000176b727223 */ /* 0x080fe20000000072 */
        /* <DEDUP_REMOVED lines=110> */
[C---:B-1----:R-:W-:Y:S01]  /*9510*/  FFMA R170, R76.reuse, R48, R170 ;  /* 0x000000304caa7223 */ /* 0x042fe200000000aa */
[C---:B------:R-:W-:Y:S01]  /*9520*/  FFMA R10, R76.reuse, R36, R169 ;  /* 0x000000244c0a7223 */ /* 0x040fe200000000a9 */
[C---:B------:R-:W-:Y:S01]  /*9530*/  FFMA R168, R76.reuse, R20, R168 ;  /* 0x000000144ca87223 */ /* 0x040fe200000000a8 */
[----:B------:R-:W-:Y:S01]  /*9540*/  FFMA R76, R76, R40, R91 ;  /* 0x000000284c4c7223 */ /* 0x000fe2000000005b */
[----:B------:R-:W-:Y:S01]  /*9550*/  FFMA R134, R74, R42, R73 ;  /* 0x0000002a4a867223 */ /* 0x000fe20000000049 */
[----:B------:R-:W1:Y:S01]  /*9560*/  LDS.128 R88, [R0.X4+UR5+0x28b0] ;  /* 0x0028b00500587984 */ /* 0x000e620008004c00 */
[----:B------:R-:W-:Y:S01]  /*9570*/  FFMA R118, R75, R51, R118 ;  /* 0x000000334b767223 */ /* 0x000fe20000000076 */
[----:B------:R-:W-:Y:S01]  /*9580*/  FFMA R69, R77, R49, R170 ;  /* 0x000000314d457223 */ /* 0x000fe200000000aa */
[----:B------:R-:W-:Y:S01]  /*9590*/  FFMA R134, R75, R43, R134 ;  /* 0x0000002b4b867223 */ /* 0x000fe20000000086 */
[C---:B------:R-:W-:Y:S01]  /*95a0*/  FFMA R73, R77.reuse, R37, R10 ;  /* 0x000000254d497223 */ /* 0x040fe2000000000a */
[C---:B------:R-:W-:Y:S01]  /*95b0*/  FFMA R75, R77.reuse, R21, R168 ;  /* 0x000000154d4b7223 */ /* 0x040fe200000000a8 */
[----:B------:R-:W-:Y:S01]  /*95c0*/  FFMA R77, R77, R41, R76 ;  /* 0x000000294d4d7223 */ /* 0x000fe2000000004c */
[----:B---3--:R-:W-:Y:S01]  /*95d0*/  FFMA R72, R80, R48, R167 ;  /* 0x0000003050487223 */ /* 0x008fe200000000a7 */
[C---:B------:R-:W-:Y:S01]  /*95e0*/  FFMA R98, R78.reuse, R50, R69 ;  /* 0x000000324e627223 */ /* 0x040fe20000000045 */
[C---:B------:R-:W-:Y:S01]  /*95f0*/  FFMA R10, R78.reuse, R38, R73 ;  /* 0x000000264e0a7223 */ /* 0x040fe20000000049 */
[C---:B------:R-:W-:Y:S01]  /*9600*/  FFMA R124, R78.reuse, R22, R75 ;  /* 0x000000164e7c7223 */ /* 0x040fe2000000004b */
[----:B------:R-:W-:Y:S01]  /*9610*/  FFMA R78, R78, R42, R77 ;  /* 0x0000002a4e4e7223 */ /* 0x000fe2000000004d */
[----:B------:R-:W-:Y:S01]  /*9620*/  FFMA R77, R81, R49, R72 ;  /* 0x00000031514d7223 */ /* 0x000fe20000000048 */
[C---:B------:R-:W-:Y:S01]  /*9630*/  FFMA R166, R80.reuse, R36, R166 ;  /* 0x0000002450a67223 */ /* 0x040fe200000000a6 */
[----:B------:R-:W3:Y:S01]  /*9640*/  LDS.128 R72, [R0.X4+UR5+0x2930] ;  /* 0x0029300500487984 */ /* 0x000ee20008004c00 */
        /* <DEDUP_REMOVED lines=78> */
[----:B------:R-:W-:Y:S01]  /*9b30*/  FFMA R174, R78, R50, R89 ;  /* 0x000000324eae7223 */ /* 0x000fe20000000059 */
[C---:B-1----:R-:W-:Y:S01]  /*9b40*/  FFMA R146, R80.reuse, R20, R146 ;  /* 0x0000001450927223 */ /* 0x042fe20000000092 */
[C---:B------:R-:W-:Y:S01]  /*9b50*/  FFMA R148, R80.reuse, R48, R148 ;  /* 0x0000003050947223 */ /* 0x040fe20000000094 */
        /* <DEDUP_REMOVED lines=27> */
[----:B------:R-:W-:-:S02]  /*9d10*/  FFMA R89, R85, R49, R144 ;  /* 0x0000003155597223 */ /* 0x000fc40000000090 */
[C---:B------:R-:W-:Y:S01]  /*9d20*/  FFMA R93, R85.reuse, R21, R142 ;  /* 0x00000015555d7223 */ /* 0x040fe2000000008e */
[----:B------:R-:W-:Y:S01]  /*9d30*/  FFMA R85, R85, R41, R84 ;  /* 0x0000002955557223 */ /* 0x000fe20000000054 */
[C---:B------:R-:W-:Y:S01]  /*9d40*/  FFMA R168, R86.reuse, R50, R89 ;  /* 0x0000003256a87223 */ /* 0x040fe20000000059 */
[C---:B------:R-:W-:Y:S01]  /*9d50*/  FFMA R84, R86.reuse, R38, R91 ;  /* 0x0000002656547223 */ /* 0x040fe2000000005b */
[----:B------:R-:W-:Y:S01]  /*9d60*/  FFMA R166, R86, R22, R93 ;  /* 0x0000001656a67223 */ /* 0x000fe2000000005d */
[----:B------:R-:W4:Y:S01]  /*9d70*/  LDS.128 R88, [R0.X4+UR5+0x38b0] ;  /* 0x0038b00500587984 */ /* 0x000f220008004c00 */
[----:B--2---:R-:W-:Y:S01]  /*9d80*/  FFMA R138, R72, R20, R138 ;  /* 0x00000014488a7223 */ /* 0x004fe2000000008a */
[----:B------:R-:W-:Y:S01]  /*9d90*/  FFMA R156, R86, R42, R85 ;  /* 0x0000002a569c7223 */ /* 0x000fe20000000055 */
[----:B------:R-:W-:Y:S01]  /*9da0*/  FFMA R167, R87, R39, R84 ;  /* 0x0000002757a77223 */ /* 0x000fe20000000054 */
        /* <DEDUP_REMOVED lines=15> */
[----:B------:R-:W-:Y:S01]  /*9ea0*/  FFMA R163, R75, R23, R72 ;  /* 0x000000174ba37223 */ /* 0x000fe20000000048 */
[C---:B------:R-:W-:Y:S01]  /*9eb0*/  FFMA R72, R76.reuse, R40, R7 ;  /* 0x000000284c487223 */ /* 0x040fe20000000007 */
[C---:B------:R-:W-:Y:S01]  /*9ec0*/  FFMA R136, R76.reuse, R48, R136 ;  /* 0x000000304c887223 */ /* 0x040fe20000000088 */
[----:B------:R-:W-:Y:S01]  /*9ed0*/  FFMA R4, R76, R20, R4 ;  /* 0x000000144c047223 */ /* 0x000fe20000000004 */
[----:B------:R-:W1:Y:S01]  /*9ee0*/  LDS.128 R92, [R0.X4+UR5+0x3930] ;  /* 0x00393005005c7984 */ /* 0x000e620008004c00 */
        /* <DEDUP_REMOVED lines=8> */
[C---:B---3--:R-:W-:Y:S01]  /*9f70*/  FFMA R52, R80.reuse, R48, R52 ;  /* 0x0000003050347223 */ /* 0x048fe20000000034 */
[----:B------:R-:W-:Y:S01]  /*9f80*/  FFMA R6, R80, R36, R6 ;  /* 0x0000002450067223 */ /* 0x000fe20000000006 */
[----:B------:R-:W-:Y:S01]  /*9f90*/  FFMA R162, R78, R50, R7 ;  /* 0x000000324ea27223 */ /* 0x000fe20000000007 */
        /* <DEDUP_REMOVED lines=11> */
[C---:B----4-:R-:W-:Y:S01]  /*a050*/  FFMA R14, R88.reuse, R20, R14 ;  /* 0x00000014580e7223 */ /* 0x050fe2000000000e */
[C---:B------:R-:W-:Y:S01]  /*a060*/  FFMA R12, R88.reuse, R36, R12 ;  /* 0x00000024580c7223 */ /* 0x040fe2000000000c */
[----:B------:R-:W-:Y:S01]  /*a070*/  FFMA R147, R83, R43, R52 ;  /* 0x0000002b53937223 */ /* 0x000fe20000000034 */
[C---:B------:R-:W-:Y:S01]  /*a080*/  FFMA R52, R88.reuse, R40, R15 ;  /* 0x0000002858347223 */ /* 0x040fe2000000000f */
[----:B------:R-:W-:Y:S01]  /*a090*/  FFMA R88, R88, R48, R13 ;  /* 0x0000003058587223 */ /* 0x000fe2000000000d */
[----:B------:R-:W-:Y:S01]  /*a0a0*/  FFMA R82, R82, R22, R81 ;  /* 0x0000001652527223 */ /* 0x000fe20000000051 */
[C---:B------:R-:W-:Y:S01]  /*a0b0*/  FFMA R15, R89.reuse, R21, R14 ;  /* 0x00000015590f7223 */ /* 0x040fe2000000000e */
[C---:B------:R-:W-:Y:S01]  /*a0c0*/  FFMA R13, R89.reuse, R37, R12 ;  /* 0x00000025590d7223 */ /* 0x040fe2000000000c */
[C---:B------:R-:W-:Y:S01]  /*a0d0*/  FFMA R154, R78.reuse, R42, R75 ;  /* 0x0000002a4e9a7223 */ /* 0x040fe2000000004b */
[-C--:B------:R-:W-:Y:S01]  /*a0e0*/  FFMA R160, R78, R22.reuse, R77 ;  /* 0x000000164ea07223 */ /* 0x080fe2000000004d */
        /* <DEDUP_REMOVED lines=9> */
[----:B------:R-:W-:Y:S01]  /*a180*/  LDS.128 R72, [R9+0xc0] ;  /* 0x0000c00009487984 */ /* 0x000fe20000000c00 */
[----:B------:R-:W-:Y:S01]  /*a190*/  FFMA R89, R89, R49, R88 ;  /* 0x0000003159597223 */ /* 0x000fe20000000058 */
[----:B-1----:R-:W-:Y:S01]  /*a1a0*/  FFMA R88, R92, R48, R199 ;  /* 0x000000305c587223 */ /* 0x002fe200000000c7 */
[C---:B------:R-:W-:Y:S01]  /*a1b0*/  FFMA R146, R90.reuse, R42, R53 ;  /* 0x0000002a5a927223 */ /* 0x040fe20000000035 */
[----:B------:R-:W-:Y:S01]  /*a1c0*/  LDS.128 R80, [R9+0x140] ;  /* 0x0001400009507984 */ /* 0x000fe20000000c00 */
[----:B------:R-:W-:Y:S01]  /*a1d0*/  FFMA R150, R90, R50, R89 ;  /* 0x000000325a967223 */ /* 0x000fe20000000059 */
[C---:B------:R-:W-:Y:S01]  /*a1e0*/  FFMA R149, R91.reuse, R39, R52 ;  /* 0x000000275b957223 */ /* 0x040fe20000000034 */
[C---:B------:R-:W-:Y:S01]  /*a1f0*/  FFMA R148, R91.reuse, R23, R148 ;  /* 0x000000175b947223 */ /* 0x040fe20000000094 */
[----:B------:R-:W-:Y:S01]  /*a200*/  LDS.128 R76, [R9+0x40] ;  /* 0x00004000094c7984 */ /* 0x000fe20000000c00 */
[C---:B------:R-:W-:Y:S01]  /*a210*/  FFMA R150, R91.reuse, R51, R150 ;  /* 0x000000335b967223 */ /* 0x040fe20000000096 */
[----:B------:R-:W-:Y:S01]  /*a220*/  FFMA R146, R91, R43, R146 ;  /* 0x0000002b5b927223 */ /* 0x000fe20000000092 */
[C---:B------:R-:W-:Y:S01]  /*a230*/  FFMA R53, R93.reuse, R49, R88 ;  /* 0x000000315d357223 */ /* 0x040fe20000000058 */
[----:B------:R-:W1:Y:S01]  /*a240*/  LDS.128 R12, [R0.X4+UR5+0x40] ;  /* 0x00004005000c7984 */ /* 0x000e620008004c00 */
[C---:B------:R-:W-:Y:S01]  /*a250*/  FFMA R198, R92.reuse, R36, R198 ;  /* 0x000000245cc67223 */ /* 0x040fe200000000c6 */
[C---:B------:R-:W-:Y:S01]  /*a260*/  FFMA R52, R92.reuse, R20, R197 ;  /* 0x000000145c347223 */ /* 0x040fe200000000c5 */
[----:B------:R-:W-:Y:S01]  /*a270*/  FFMA R196, R92, R40, R196 ;  /* 0x000000285cc47223 */ /* 0x000fe200000000c4 */
[----:B------:R-:W3:Y:S01]  /*a280*/  LDS.128 R84, [R9+0x1c0] ;  /* 0x0001c00009547984 */ /* 0x000ee20000000c00 */
        /* <DEDUP_REMOVED lines=29> */
[----:B------:R-:W5:Y:S04]  /*a460*/  LDS.128 R48, [R0.X4+UR5+0x19c0] ;  /* 0x0019c00500307984 */ /* 0x000f680008004c00 */
[----:B------:R-:W5:Y:S01]  /*a470*/  LDS.128 R40, [R0.X4+UR5+0x20c0] ;  /* 0x0020c00500287984 */ /* 0x000f620008004c00 */
[C---:B-1----:R-:W-:Y:S01]  /*a480*/  FFMA R114, R12.reuse, R72, R114 ;  /* 0x000000480c727223 */ /* 0x042fe20000000072 */
[C---:B------:R-:W-:Y:S01]  /*a490*/  FFMA R6, R12.reuse, R80, R115 ;  /* 0x000000500c067223 */ /* 0x040fe20000000073 */
[C---:B------:R-:W-:Y:S01]  /*a4a0*/  FFMA R4, R12.reuse, R76, R113 ;  /* 0x0000004c0c047223 */ /* 0x040fe20000000071 */
[----:B---3--:R-:W-:Y:S01]  /*a4b0*/  FFMA R12, R12, R84, R107 ;  /* 0x000000540c0c7223 */ /* 0x008fe2000000006b */
        /* <DEDUP_REMOVED lines=13> */
[C---:B----4-:R-:W-:Y:S01]  /*a590*/  FFMA R14, R88.reuse, R84, R3 ;  /* 0x00000054580e7223 */ /* 0x050fe20000000003 */
[C---:B------:R-:W-:Y:S01]  /*a5a0*/  FFMA R12, R88.reuse, R80, R11 ;  /* 0x00000050580c7223 */ /* 0x040fe2000000000b */
[----:B------:R-:W-:Y:S01]  /*a5b0*/  FFMA R8, R88, R72, R8 ;  /* 0x0000004858087223 */ /* 0x000fe20000000008 */
[----:B------:R-:W-:Y:S01]  /*a5c0*/  LDS.128 R112, [R0.X4+UR5+0x11c0] ;  /* 0x0011c00500707984 */ /* 0x000fe20008004c00 */
[C---:B------:R-:W-:Y:S01]  /*a5d0*/  FFMA R3, R89.reuse, R85, R14 ;  /* 0x0000005559037223 */ /* 0x040fe2000000000e */
[C---:B------:R-:W-:Y:S01]  /*a5e0*/  FFMA R11, R89.reuse, R81, R12 ;  /* 0x00000051590b7223 */ /* 0x040fe2000000000c */
[----:B------:R-:W-:Y:S01]  /*a5f0*/  FFMA R21, R89, R73, R8 ;  /* 0x0000004959157223 */ /* 0x000fe20000000008 */
[----:B------:R-:W3:Y:S01]  /*a600*/  LDS.128 R12, [R0.X4+UR5+0x840] ;  /* 0x00084005000c7984 */ /* 0x000ee20008004c00 */
[----:B--2---:R-:W-:Y:S01]  /*a610*/  FFMA R18, R92, R84, R18 ;  /* 0x000000545c127223 */ /* 0x004fe20000000012 */
        /* <DEDUP_REMOVED lines=9> */
[----:B------:R-:W-:Y:S01]  /*a6b0*/  FFMA R11, R93, R81, R8 ;  /* 0x000000515d0b7223 */ /* 0x000fe20000000008 */
[----:B------:R-:W2:Y:S01]  /*a6c0*/  LDS.128 R16, [R0.X4+UR5+0x8c0] ;  /* 0x0008c00500107984 */ /* 0x000ea20008004c00 */
[C---:B------:R-:W-:Y:S01]  /*a6d0*/  FFMA R20, R94.reuse, R86, R3 ;  /* 0x000000565e147223 */ /* 0x040fe20000000003 */
[C---:B------:R-:W-:Y:S01]  /*a6e0*/  FFMA R8, R94.reuse, R74, R21 ;  /* 0x0000004a5e087223 */ /* 0x040fe20000000015 */
[----:B------:R-:W-:Y:S01]  /*a6f0*/  FFMA R212, R94, R82, R11 ;  /* 0x000000525ed47223 */ /* 0x000fe2000000000b */
[-C--:B------:R-:W-:Y:S01]  /*a700*/  FFMA R88, R88, R76.reuse, R111 ;  /* 0x0000004c58587223 */ /* 0x080fe2000000006f */
[C---:B------:R-:W-:Y:S01]  /*a710*/  FFMA R213, R95.reuse, R87, R20 ;  /* 0x000000575fd57223 */ /* 0x040fe20000000014 */
[----:B------:R-:W-:Y:S01]  /*a720*/  FFMA R211, R95, R75, R8 ;  /* 0x0000004b5fd37223 */ /* 0x000fe20000000008 */
[----:B------:R-:W4:Y:S01]  /*a730*/  LDS.128 R20, [R0.X4+UR5+0x940] ;  /* 0x0009400500147984 */ /* 0x000f220008004c00 */
[----:B-----5:R-:W-:Y:S01]  /*a740*/  FFMA R132, R48, R76, R132 ;  /* 0x0000004c30847223 */ /* 0x020fe20000000084 */
[C---:B------:R-:W-:Y:S01]  /*a750*/  FFMA R118, R40.reuse, R84, R118 ;  /* 0x0000005428767223 */ /* 0x040fe20000000076 */
[-C--:B------:R-:W-:Y:S01]  /*a760*/  FFMA R70, R40, R80.reuse, R70 ;  /* 0x0000005028467223 */ /* 0x080fe20000000046 */
[----:B------:R-:W-:Y:S01]  /*a770*/  LDS.128 R36, [R0.X4+UR5+0x2140] ;  /* 0x0021400500247984 */ /* 0x000fe20008004c00 */
        /* <DEDUP_REMOVED lines=42> */
[----:B----4-:R-:W-:Y:S01]  /*aa20*/  FFMA R16, R20, R84, R55 ;  /* 0x0000005414107223 */ /* 0x010fe20000000037 */
        /* <DEDUP_REMOVED lines=54> */
[----:B------:R-:W-:Y:S01]  /*ad90*/  FFMA R143, R15, R75, R4 ;  /* 0x0000004b0f8f7223 */ /* 0x000fe20000000004 */
[C---:B---3--:R-:W-:Y:S01]  /*ada0*/  FFMA R6, R16.reuse, R84, R61 ;  /* 0x0000005410067223 */ /* 0x048fe2000000003d */
[----:B------:R-:W-:Y:S01]  /*adb0*/  FFMA R4, R16, R72, R31 ;  /* 0x0000004810047223 */ /* 0x000fe2000000001f */
        /* <DEDUP_REMOVED lines=9> */
[----:B------:R-:W-:Y:S01]  /*ae50*/  FFMA R8, R18, R74, R13 ;  /* 0x0000004a12087223 */ /* 0x000fe2000000000d */
[----:B------:R-:W-:Y:S01]  /*ae60*/  FFMA R141, R19, R87, R12 ;  /* 0x00000057138d7223 */ /* 0x000fe2000000000c */
[C---:B------:R-:W-:Y:S01]  /*ae70*/  FFMA R11, R17.reuse, R81, R60 ;  /* 0x00000051110b7223 */ /* 0x040fe2000000003c */
[----:B------:R-:W3:Y:S01]  /*ae80*/  LDS.128 R12, [R0.X4+UR5+0x18c0] ;  /* 0x0018c005000c7984 */ /* 0x000ee20008004c00 */
[----:B------:R-:W-:Y:S01]  /*ae90*/  FFMA R17, R17, R77, R62 ;  /* 0x0000004d11117223 */ /* 0x000fe2000000003e */
[C---:B-1----:R-:W-:Y:S01]  /*aea0*/  FFMA R66, R20.reuse, R84, R66 ;  /* 0x0000005414427223 */ /* 0x042fe20000000042 */
[----:B------:R-:W-:Y:S01]  /*aeb0*/  FFMA R64, R20, R72, R64 ;  /* 0x0000004814407223 */ /* 0x000fe20000000040 */
[----:B------:R-:W-:Y:S01]  /*aec0*/  FFMA R139, R19, R75, R8 ;  /* 0x0000004b138b7223 */ /* 0x000fe20000000008 */
[----:B------:R-:W-:Y:S01]  /*aed0*/  FFMA R138, R18, R78, R17 ;  /* 0x0000004e128a7223 */ /* 0x000fe20000000011 */
[----:B------:R-:W-:Y:S01]  /*aee0*/  FFMA R8, R20, R80, R65 ;  /* 0x0000005014087223 */ /* 0x000fe20000000041 */
[C---:B------:R-:W-:Y:S01]  /*aef0*/  FFMA R3, R21.reuse, R85, R66 ;  /* 0x0000005515037223 */ /* 0x040fe20000000042 */
[C---:B------:R-:W-:Y:S01]  /*af00*/  FFMA R17, R21.reuse, R73, R64 ;  /* 0x0000004915117223 */ /* 0x040fe20000000040 */
        /* <DEDUP_REMOVED lines=8> */
[----:B------:R-:W1:Y:S01]  /*af90*/  LDS.128 R16, [R0.X4+UR5+0x1940] ;  /* 0x0019400500107984 */ /* 0x000e620008004c00 */
[----:B------:R-:W-:Y:S01]  /*afa0*/  FFMA R137, R23, R87, R8 ;  /* 0x0000005717897223 */ /* 0x000fe20000000008 */
        /* <DEDUP_REMOVED lines=28> */
[----:B------:R-:W2:Y:S01]  /*b170*/  LDS.128 R44, [R0.X4+UR5+0x2040] ;  /* 0x00204005002c7984 */ /* 0x000ea20008004c00 */
[C---:B------:R-:W-:Y:S01]  /*b180*/  FFMA R108, R6.reuse, R86, R3 ;  /* 0x00000056066c7223 */ /* 0x040fe20000000003 */
[C---:B------:R-:W-:Y:S01]  /*b190*/  FFMA R110, R6.reuse, R74, R21 ;  /* 0x0000004a066e7223 */ /* 0x040fe20000000015 */
        /* <DEDUP_REMOVED lines=12> */
[C---:B-1----:R-:W-:Y:S01]  /*b260*/  FFMA R4, R16.reuse, R80, R99 ;  /* 0x0000005010047223 */ /* 0x042fe20000000063 */
        /* <DEDUP_REMOVED lines=30> */
[----:B------:R-:W-:Y:S01]  /*b450*/  FFMA R96, R44, R80, R96 ;  /* 0x000000502c607223 */ /* 0x000fe20000000060 */
[----:B------:R-:W-:Y:S01]  /*b460*/  FFMA R14, R14, R78, R13 ;  /* 0x0000004e0e0e7223 */ /* 0x000fe2000000000d */
[C---:B------:R-:W-:Y:S01]  /*b470*/  FFMA R3, R45.reuse, R85, R6 ;  /* 0x000000552d037223 */ /* 0x040fe20000000006 */
[C---:B------:R-:W-:Y:S01]  /*b480*/  FFMA R13, R45.reuse, R73, R4 ;  /* 0x000000492d0d7223 */ /* 0x040fe20000000004 */
[----:B------:R-:W-:Y:S01]  /*b490*/  FFMA R44, R44, R76, R135 ;  /* 0x0000004c2c2c7223 */ /* 0x000fe20000000087 */
[----:B------:R-:W1:Y:S01]  /*b4a0*/  LDS.128 R4, [R0.X4+UR5+0x21c0] ;  /* 0x0021c00500047984 */ /* 0x000e620008004c00 */
        /* <DEDUP_REMOVED lines=30> */
[-C--:B------:R-:W-:Y:S01]  /*b690*/  FFMA R36, R36, R76.reuse, R131 ;  /* 0x0000004c24247223 */ /* 0x080fe20000000083 */
        /* <DEDUP_REMOVED lines=9> */
[----:B------:R-:W4:Y:S01]  /*b730*/  LDS.128 R56, [R0.X4+UR5+0x2940] ;  /* 0x0029400500387984 */ /* 0x000f220008004c00 */
[C---:B------:R-:W-:Y:S01]  /*b740*/  FFMA R35, R39.reuse, R87, R16 ;  /* 0x0000005727237223 */ /* 0x040fe20000000010 */
[C---:B------:R-:W-:Y:S01]  /*b750*/  FFMA R37, R39.reuse, R83, R14 ;  /* 0x0000005327257223 */ /* 0x040fe2000000000e */
[C---:B------:R-:W-:Y:S01]  /*b760*/  FFMA R38, R39.reuse, R75, R12 ;  /* 0x0000004b27267223 */ /* 0x040fe2000000000c */
[C---:B-1----:R-:W-:Y:S01]  /*b770*/  FFMA R184, R4.reuse, R72, R184 ;  /* 0x0000004804b87223 */ /* 0x042fe200000000b8 */
[----:B------:R-:W-:Y:S01]  /*b780*/  FFMA R39, R39, R79, R8 ;  /* 0x0000004f27277223 */ /* 0x000fe20000000008 */
        /* <DEDUP_REMOVED lines=18> */
[C---:B--2---:R-:W-:Y:S01]  /*b8b0*/  FFMA R4, R28.reuse, R72, R181 ;  /* 0x000000481c047223 */ /* 0x044fe200000000b5 */
[C---:B------:R-:W-:Y:S01]  /*b8c0*/  FFMA R136, R23.reuse, R83, R136 ;  /* 0x0000005317887223 */ /* 0x040fe20000000088 */
[----:B------:R-:W-:Y:S01]  /*b8d0*/  FFMA R116, R23, R75, R116 ;  /* 0x0000004b17747223 */ /* 0x000fe20000000074 */
[C---:B------:R-:W-:Y:S01]  /*b8e0*/  FFMA R23, R7.reuse, R87, R8 ;  /* 0x0000005707177223 */ /* 0x040fe20000000008 */
[C---:B------:R-:W-:Y:S01]  /*b8f0*/  FFMA R26, R7.reuse, R83, R26 ;  /* 0x00000053071a7223 */ /* 0x040fe2000000001a */
[----:B------:R-:W-:Y:S01]  /*b900*/  FFMA R24, R7, R79, R24 ;  /* 0x0000004f07187223 */ /* 0x000fe20000000018 */
[----:B------:R-:W-:Y:S01]  /*b910*/  FFMA R7, R29, R73, R4 ;  /* 0x000000491d077223 */ /* 0x000fe20000000004 */
[----:B------:R-:W-:Y:S01]  /*b920*/  FFMA R6, R28, R84, R183 ;  /* 0x000000541c067223 */ /* 0x000fe200000000b7 */
[C---:B------:R-:W-:Y:S01]  /*b930*/  FFMA R104, R15.reuse, R87, R104 ;  /* 0x000000570f687223 */ /* 0x040fe20000000068 */
[----:B------:R-:W-:Y:S01]  /*b940*/  FFMA R106, R15, R75, R106 ;  /* 0x0000004b0f6a7223 */ /* 0x000fe2000000006a */
[----:B------:R-:W-:Y:S01]  /*b950*/  FFMA R4, R30, R74, R7 ;  /* 0x0000004a1e047223 */ /* 0x000fe20000000007 */
[----:B------:R-:W-:Y:S01]  /*b960*/  FFMA R3, R29, R85, R6 ;  /* 0x000000551d037223 */ /* 0x000fe20000000006 */
[----:B------:R-:W2:Y:S01]  /*b970*/  LDS.128 R52, [R0.X4+UR5+0x3040] ;  /* 0x0030400500347984 */ /* 0x000ea20008004c00 */
[-C--:B------:R-:W-:Y:S01]  /*b980*/  FFMA R182, R28, R80.reuse, R182 ;  /* 0x000000501cb67223 */ /* 0x080fe200000000b6 */
[----:B------:R-:W-:Y:S01]  /*b990*/  FFMA R15, R31, R75, R4 ;  /* 0x0000004b1f0f7223 */ /* 0x000fe20000000004 */
[----:B---3--:R-:W-:Y:S01]  /*b9a0*/  FFMA R4, R60, R80, R179 ;  /* 0x000000503c047223 */ /* 0x008fe200000000b3 */
[----:B------:R-:W-:Y:S01]  /*b9b0*/  FFMA R6, R30, R86, R3 ;  /* 0x000000561e067223 */ /* 0x000fe20000000003 */
[----:B------:R-:W-:Y:S01]  /*b9c0*/  FFMA R128, R28, R76, R128 ;  /* 0x0000004c1c807223 */ /* 0x000fe20000000080 */
[-C--:B------:R-:W-:Y:S01]  /*b9d0*/  FFMA R5, R29, R81.reuse, R182 ;  /* 0x000000511d057223 */ /* 0x080fe200000000b6 */
        /* <DEDUP_REMOVED lines=9> */
[----:B----4-:R-:W-:Y:S01]  /*ba70*/  FFMA R6, R56, R72, R175 ;  /* 0x0000004838067223 */ /* 0x010fe200000000af */
[C---:B------:R-:W-:Y:S01]  /*ba80*/  FFMA R5, R61.reuse, R85, R180 ;  /* 0x000000553d057223 */ /* 0x040fe200000000b4 */
[C---:B------:R-:W-:Y:S01]  /*ba90*/  FFMA R11, R61.reuse, R73, R178 ;  /* 0x000000493d0b7223 */ /* 0x040fe200000000b2 */
        /* <DEDUP_REMOVED lines=8> */
[----:B------:R-:W3:Y:S01]  /*bb20*/  LDS.128 R28, [R0.X4+UR5+0x30c0] ;  /* 0x0030c005001c7984 */ /* 0x000ee20008004c00 */
[----:B------:R-:W-:Y:S01]  /*bb30*/  FFMA R20, R58, R74, R21 ;  /* 0x0000004a3a147223 */ /* 0x000fe20000000015 */
[----:B------:R-:W-:Y:S01]  /*bb40*/  FFMA R176, R56, R80, R176 ;  /* 0x0000005038b07223 */ /* 0x000fe200000000b0 */
[----:B------:R-:W-:Y:S01]  /*bb50*/  FFMA R22, R58, R86, R5 ;  /* 0x000000563a167223 */ /* 0x000fe20000000005 */
[C---:B-1----:R-:W-:Y:S01]  /*bb60*/  FFMA R174, R16.reuse, R84, R174 ;  /* 0x0000005410ae7223 */ /* 0x042fe200000000ae */
        /* <DEDUP_REMOVED lines=15> */
[----:B------:R-:W-:Y:S01]  /*bc60*/  FFMA R11, R63, R79, R62 ;  /* 0x0000004f3f0b7223 */ /* 0x000fe2000000003e */
[----:B------:R-:W-:Y:S01]  /*bc70*/  FFMA R57, R57, R77, R56 ;  /* 0x0000004d39397223 */ /* 0x000fe20000000038 */
[-C--:B------:R-:W-:Y:S01]  /*bc80*/  FFMA R13, R59, R87.reuse, R22 ;  /* 0x000000573b0d7223 */ /* 0x080fe20000000016 */
[----:B------:R-:W1:Y:S01]  /*bc90*/  LDS.128 R60, [R0.X4+UR5+0x3140] ;  /* 0x00314005003c7984 */ /* 0x000e620008004c00 */
[C---:B------:R-:W-:Y:S01]  /*bca0*/  FFMA R32, R18.reuse, R86, R21 ;  /* 0x0000005612207223 */ /* 0x040fe20000000015 */
[C---:B------:R-:W-:Y:S01]  /*bcb0*/  FFMA R22, R18.reuse, R82, R25 ;  /* 0x0000005212167223 */ /* 0x040fe20000000019 */
[C---:B------:R-:W-:Y:S01]  /*bcc0*/  FFMA R16, R18.reuse, R74, R33 ;  /* 0x0000004a12107223 */ /* 0x040fe20000000021 */
[-C--:B------:R-:W-:Y:S01]  /*bcd0*/  FFMA R20, R18, R78.reuse, R17 ;  /* 0x0000004e12147223 */ /* 0x080fe20000000011 */
        /* <DEDUP_REMOVED lines=36> */
[----:B------:R-:W4:Y:S01]  /*bf20*/  LDS.128 R96, [R0.X4+UR5+0x38c0] ;  /* 0x0038c00500607984 */ /* 0x000f220008004c00 */
        /* <DEDUP_REMOVED lines=15> */
[----:B------:R-:W-:Y:S01]  /*c020*/  FFMA R60, R62, R74, R67 ;  /* 0x0000004a3e3c7223 */ /* 0x000fe20000000043 */
[----:B--2---:R-:W-:Y:S01]  /*c030*/  FFMA R154, R56, R76, R154 ;  /* 0x0000004c389a7223 */ /* 0x004fe2000000009a */
        /* <DEDUP_REMOVED lines=8> */
[----:B------:R-:W1:Y:S01]  /*c0c0*/  LDS.128 R88, [R0.X4+UR5+0x3940] ;  /* 0x0039400500587984 */ /* 0x000e620008004c00 */
[C---:B------:R-:W-:Y:S01]  /*c0d0*/  FFMA R162, R56.reuse, R84, R162 ;  /* 0x0000005438a27223 */ /* 0x040fe200000000a2 */
        /* <DEDUP_REMOVED lines=11> */
[----:B---3--:R-:W-:Y:S01]  /*c190*/  FFMA R56, R52, R76, R147 ;  /* 0x0000004c34387223 */ /* 0x008fe20000000093 */
[C---:B------:R-:W-:Y:S01]  /*c1a0*/  FFMA R226, R58.reuse, R86, R61 ;  /* 0x000000563ae27223 */ /* 0x040fe2000000003d */
[C---:B------:R-:W-:Y:S01]  /*c1b0*/  FFMA R60, R58.reuse, R82, R63 ;  /* 0x000000523a3c7223 */ /* 0x040fe2000000003f */
[----:B------:R-:W-:Y:S01]  /*c1c0*/  FFMA R224, R58, R74, R57 ;  /* 0x0000004a3ae07223 */ /* 0x000fe20000000039 */
[C---:B------:R-:W-:Y:S01]  /*c1d0*/  FFMA R58, R52.reuse, R84, R153 ;  /* 0x00000054343a7223 */ /* 0x040fe20000000099 */
[C---:B------:R-:W-:Y:S01]  /*c1e0*/  FFMA R152, R52.reuse, R80, R152 ;  /* 0x0000005034987223 */ /* 0x040fe20000000098 */
[----:B------:R-:W-:Y:S01]  /*c1f0*/  FFMA R52, R52, R72, R151 ;  /* 0x0000004834347223 */ /* 0x000fe20000000097 */
        /* <DEDUP_REMOVED lines=10> */
[-C--:B------:R-:W-:Y:S01]  /*c2a0*/  FFMA R199, R95, R79.reuse, R94 ;  /* 0x0000004f5fc77223 */ /* 0x080fe2000000005e */
[C---:B------:R-:W-:Y:S01]  /*c2b0*/  FFMA R120, R54.reuse, R86, R57 ;  /* 0x0000005636787223 */ /* 0x040fe20000000039 */
[----:B------:R-:W2:Y:S01]  /*c2c0*/  LDS.128 R92, [R0.X4+UR5+0x39c0] ;  /* 0x0039c005005c7984 */ /* 0x000ea20008004c00 */
[C---:B------:R-:W-:Y:S01]  /*c2d0*/  FFMA R56, R54.reuse, R82, R59 ;  /* 0x0000005236387223 */ /* 0x040fe2000000003b */
[----:B------:R-:W-:Y:S01]  /*c2e0*/  FFMA R118, R54, R74, R53 ;  /* 0x0000004a36767223 */ /* 0x000fe20000000035 */
[C---:B------:R-:W-:Y:S01]  /*c2f0*/  FFMA R121, R55.reuse, R79, R52 ;  /* 0x0000004f37797223 */ /* 0x040fe20000000034 */
[C---:B----4-:R-:W-:Y:S01]  /*c300*/  FFMA R148, R96.reuse, R72, R148 ;  /* 0x0000004860947223 */ /* 0x050fe20000000094 */
        /* <DEDUP_REMOVED lines=12> */
[----:B------:R-:W-:Y:S01]  /*c3d0*/  LDS.128 R52, [R9+0x50] ;  /* 0x0000500009347984 */ /* 0x000fe20000000c00 */
[----:B------:R-:W-:Y:S01]  /*c3e0*/  FFMA R97, R97, R85, R150 ;  /* 0x0000005561617223 */ /* 0x000fe20000000096 */
[C---:B------:R-:W-:Y:S01]  /*c3f0*/  FFMA R123, R99.reuse, R83, R126 ;  /* 0x00000053637b7223 */ /* 0x040fe2000000007e */
[C---:B------:R-:W-:Y:S01]  /*c400*/  FFMA R125, R99.reuse, R79, R96 ;  /* 0x0000004f637d7223 */ /* 0x040fe20000000060 */
[----:B------:R-:W-:Y:S01]  /*c410*/  LDS.128 R60, [R9+0x150] ;  /* 0x00015000093c7984 */ /* 0x000fe20000000c00 */
[----:B-1----:R-:W-:Y:S01]  /*c420*/  FFMA R96, R88, R80, R229 ;  /* 0x0000005058607223 */ /* 0x002fe200000000e5 */
[----:B------:R-:W-:Y:S01]  /*c430*/  FFMA R124, R98, R86, R97 ;  /* 0x00000056627c7223 */ /* 0x000fe20000000061 */
[C---:B------:R-:W-:Y:S01]  /*c440*/  FFMA R122, R99.reuse, R75, R122 ;  /* 0x0000004b637a7223 */ /* 0x040fe2000000007a */
[----:B------:R-:W1:Y:S01]  /*c450*/  LDS.128 R64, [R0.X4+UR5+0x50] ;  /* 0x0000500500407984 */ /* 0x000e620008004c00 */
[----:B------:R-:W-:Y:S01]  /*c460*/  FFMA R230, R88, R84, R230 ;  /* 0x0000005458e67223 */ /* 0x000fe200000000e6 */
[----:B------:R-:W-:-:S02]  /*c470*/  FFMA R124, R99, R87, R124 ;  /* 0x00000057637c7223 */ /* 0x000fc4000000007c */
[----:B------:R-:W3:Y:S04]  /*c480*/  LDS.128 R56, [R9+0xd0] ;  /* 0x0000d00009387984 */ /* 0x000ee80000000c00 */
[----:B------:R-:W4:Y:S01]  /*c490*/  LDS.128 R68, [R9+0x1d0] ;  /* 0x0001d00009447984 */ /* 0x000f220000000c00 */
[----:B------:R-:W-:-:S03]  /*c4a0*/  FFMA R129, R89, R81, R96 ;  /* 0x0000005159817223 */ /* 0x000fc60000000060 */
[----:B------:R-:W5:Y:S01]  /*c4b0*/  LDS.128 R96, [R0.X4+UR5+0xd0] ;  /* 0x0000d00500607984 */ /* 0x000f620008004c00 */
[C---:B------:R-:W-:Y:S01]  /*c4c0*/  FFMA R228, R88.reuse, R72, R228 ;  /* 0x0000004858e47223 */ /* 0x040fe200000000e4 */
[----:B------:R-:W-:Y:S01]  /*c4d0*/  FFMA R88, R88, R76, R227 ;  /* 0x0000004c58587223 */ /* 0x000fe200000000e3 */
[C---:B------:R-:W-:Y:S01]  /*c4e0*/  FFMA R127, R89.reuse, R85, R230 ;  /* 0x00000055597f7223 */ /* 0x040fe200000000e6 */
[----:B--2---:R-:W-:Y:S01]  /*c4f0*/  FFMA R220, R92, R72, R220 ;  /* 0x000000485cdc7223 */ /* 0x004fe200000000dc */
        /* <DEDUP_REMOVED lines=26> */
[----:B------:R-:W2:Y:S01]  /*c6a0*/  LDL R229, [R1+0x50] ;  /* 0x0000500001e57983 */ /* 0x000ea20000100800 */
[C---:B---3--:R-:W-:Y:S01]  /*c6b0*/  FFMA R218, R64.reuse, R56, R218 ;  /* 0x0000003840da7223 */ /* 0x048fe200000000da */
[C---:B------:R-:W-:Y:S01]  /*c6c0*/  FFMA R84, R95.reuse, R83, R84 ;  /* 0x000000535f547223 */ /* 0x040fe20000000054 */
[----:B------:R-:W-:Y:S01]  /*c6d0*/  FFMA R95, R95, R79, R78 ;  /* 0x0000004f5f5f7223 */ /* 0x000fe2000000004e */
[C---:B------:R-:W-:Y:S01]  /*c6e0*/  FFMA R81, R65.reuse, R53, R72 ;  /* 0x0000003541517223 */ /* 0x040fe20000000048 */
[----:B----4-:R-:W-:Y:S01]  /*c6f0*/  FFMA R64, R64, R68, R201 ;  /* 0x0000004440407223 */ /* 0x010fe200000000c9 */
[C---:B------:R-:W-:Y:S01]  /*c700*/  FFMA R79, R65.reuse, R57, R218 ;  /* 0x00000039414f7223 */ /* 0x040fe200000000da */
        /* <DEDUP_REMOVED lines=106> */
[----:B------:R-:W-:Y:S01]  /*cdb0*/  FFMA R81, R81, R53, R192 ;  /* 0x0000003551517223 */ /* 0x000fe200000000c0 */
[----:B------:R-:W-:Y:S01]  /*cdc0*/  FFMA R182, R82, R58, R155 ;  /* 0x0000003a52b67223 */ /* 0x000fe2000000009b */
[C---:B------:R-:W-:Y:S01]  /*cdd0*/  FFMA R183, R83.reuse, R63, R80 ;  /* 0x0000003f53b77223 */ /* 0x040fe20000000050 */
        /* <DEDUP_REMOVED lines=30> */
[----:B------:R-:W4:Y:S01]  /*cfc0*/  LDS.128 R72, [R0.X4+UR5+0x11d0] ;  /* 0x0011d00500487984 */ /* 0x000f220008004c00 */
        /* <DEDUP_REMOVED lines=39> */
[C---:B----4-:R-:W-:Y:S01]  /*d240*/  FFMA R80, R72.reuse, R60, R113 ;  /* 0x0000003c48507223 */ /* 0x050fe20000000071 */
        /* <DEDUP_REMOVED lines=105> */
[----:B------:R-:W-:Y:S01]  /*d8e0*/  FFMA R73, R77, R57, R42 ;  /* 0x000000394d497223 */ /* 0x000fe2000000002a */
[C---:B------:R-:W-:Y:S01]  /*d8f0*/  FFMA R150, R67.reuse, R59, R150 ;  /* 0x0000003b43967223 */ /* 0x040fe20000000096 */
        /* <DEDUP_REMOVED lines=8> */
[----:B------:R-:W-:Y:S01]  /*d980*/  FFMA R139, R79, R59, R64 ;  /* 0x0000003b4f8b7223 */ /* 0x000fe20000000040 */
        /* <DEDUP_REMOVED lines=35> */
[----:B------:R-:W-:Y:S01]  /*dbc0*/  LDS.128 R100, [R0.X4+UR5+0x39d0] ;  /* 0x0039d00500647984 */ /* 0x000fe20008004c00 */
[C---:B----4-:R-:W-:Y:S01]  /*dbd0*/  FFMA R24, R40.reuse, R60, R8 ;  /* 0x0000003c28187223 */ /* 0x050fe20000000008 */
        /* <DEDUP_REMOVED lines=17> */
[----:B------:R-:W-:Y:S01]  /*dcf0*/  FFMA R15, R43, R55, R42 ;  /* 0x000000372b0f7223 */ /* 0x000fe2000000002a */
[C---:B------:R-:W-:Y:S01]  /*dd00*/  FFMA R24, R64.reuse, R68, R12 ;  /* 0x0000004440187223 */ /* 0x040fe2000000000c */
[----:B------:R-:W1:Y:S01]  /*dd10*/  LDS.128 R40, [R0.X4+UR5+0x3050] ;  /* 0x0030500500287984 */ /* 0x000e620008004c00 */
[----:B------:R-:W-:Y:S01]  /*dd20*/  FFMA R12, R64, R60, R7 ;  /* 0x0000003c400c7223 */ /* 0x000fe20000000007 */
[----:B------:R-:W-:Y:S01]  /*dd30*/  FFMA R4, R66, R58, R23 ;  /* 0x0000003a42047223 */ /* 0x000fe20000000017 */
[----:B------:R-:W-:Y:S01]  /*dd40*/  FFMA R64, R64, R52, R11 ;  /* 0x0000003440407223 */ /* 0x000fe2000000000b */
[C---:B------:R-:W-:Y:S01]  /*dd50*/  FFMA R7, R65.reuse, R69, R24 ;  /* 0x0000004541077223 */ /* 0x040fe20000000018 */
[----:B------:R-:W-:Y:S01]  /*dd60*/  FFMA R11, R65, R61, R12 ;  /* 0x0000003d410b7223 */ /* 0x000fe2000000000c */
[----:B------:R-:W-:Y:S01]  /*dd70*/  FFMA R23, R67, R59, R4 ;  /* 0x0000003b43177223 */ /* 0x000fe20000000004 */
[C---:B---3--:R-:W-:Y:S01]  /*dd80*/  FFMA R6, R48.reuse, R60, R6 ;  /* 0x0000003c30067223 */ /* 0x048fe20000000006 */
[----:B------:R-:W-:Y:S01]  /*dd90*/  FFMA R4, R48, R56, R5 ;  /* 0x0000003830047223 */ /* 0x000fe20000000005 */
[C---:B------:R-:W-:Y:S01]  /*dda0*/  FFMA R24, R66.reuse, R62, R11 ;  /* 0x0000003e42187223 */ /* 0x040fe2000000000b */
[----:B------:R-:W-:Y:S01]  /*ddb0*/  FFMA R12, R66, R70, R7 ;  /* 0x00000046420c7223 */ /* 0x000fe20000000007 */
[C---:B------:R-:W-:Y:S01]  /*ddc0*/  FFMA R27, R49.reuse, R61, R6 ;  /* 0x0000003d311b7223 */ /* 0x040fe20000000006 */
[----:B------:R-:W-:Y:S01]  /*ddd0*/  FFMA R35, R49, R57, R4 ;  /* 0x0000003931237223 */ /* 0x000fe20000000004 */
[----:B------:R-:W-:Y:S01]  /*dde0*/  FFMA R11, R67, R63, R24 ;  /* 0x0000003f430b7223 */ /* 0x000fe20000000018 */
[----:B------:R-:W3:Y:S01]  /*ddf0*/  LDS.128 R4, [R0.X4+UR5+0x30d0] ;  /* 0x0030d00500047984 */ /* 0x000ee20008004c00 */
[C---:B------:R-:W-:Y:S01]  /*de00*/  FFMA R24, R48.reuse, R68, R13 ;  /* 0x0000004430187223 */ /* 0x040fe2000000000d */
[----:B------:R-:W-:Y:S01]  /*de10*/  FFMA R10, R48, R52, R10 ;  /* 0x00000034300a7223 */ /* 0x000fe2000000000a */
[----:B------:R-:W-:Y:S01]  /*de20*/  FFMA R77, R77, R53, R76 ;  /* 0x000000354d4d7223 */ /* 0x000fe2000000004c */
[----:B------:R-:W-:Y:S01]  /*de30*/  FFMA R126, R72, R56, R126 ;  /* 0x00000038487e7223 */ /* 0x000fe2000000007e */
[C---:B------:R-:W-:Y:S01]  /*de40*/  FFMA R13, R49.reuse, R69, R24 ;  /* 0x00000045310d7223 */ /* 0x040fe20000000018 */
[----:B------:R-:W-:Y:S01]  /*de50*/  FFMA R49, R49, R53, R10 ;  /* 0x0000003531317223 */ /* 0x000fe2000000000a */
[C---:B------:R-:W-:Y:S01]  /*de60*/  FFMA R10, R50.reuse, R62, R27 ;  /* 0x0000003e320a7223 */ /* 0x040fe2000000001b */
        /* <DEDUP_REMOVED lines=15> */
[----:B------:R-:W4:Y:S01]  /*df60*/  LDS.128 R16, [R0.X4+UR5+0x3150] ;  /* 0x0031500500107984 */ /* 0x000f220008004c00 */
[----:B------:R-:W-:Y:S01]  /*df70*/  FFMA R26, R46, R62, R35 ;  /* 0x0000003e2e1a7223 */ /* 0x000fe20000000023 */
[C---:B------:R-:W-:Y:S01]  /*df80*/  FFMA R27, R47.reuse, R59, R38 ;  /* 0x0000003b2f1b7223 */ /* 0x040fe20000000026 */
[----:B------:R-:W-:Y:S01]  /*df90*/  FFMA R35, R47, R71, R44 ;  /* 0x000000472f237223 */ /* 0x000fe2000000002c */
[----:B-1----:R-:W-:Y:S01]  /*dfa0*/  FFMA R38, R40, R52, R25 ;  /* 0x0000003428267223 */ /* 0x002fe20000000019 */
        /* <DEDUP_REMOVED lines=31> */
[----:B------:R-:W5:Y:S01]  /*e1a0*/  LDS.128 R40, [R0.X4+UR5+0x38d0] ;  /* 0x0038d00500287984 */ /* 0x000f620008004c00 */
[----:B------:R-:W-:Y:S01]  /*e1b0*/  FFMA R51, R51, R55, R50 ;  /* 0x0000003733337223 */ /* 0x000fe20000000032 */
[C---:B------:R-:W-:Y:S01]  /*e1c0*/  FFMA R50, R6.reuse, R62, R5 ;  /* 0x0000003e06327223 */ /* 0x040fe20000000005 */
[----:B------:R-:W-:Y:S01]  /*e1d0*/  FFMA R6, R6, R70, R39 ;  /* 0x0000004606067223 */ /* 0x000fe20000000027 */
[C---:B----4-:R-:W-:Y:S01]  /*e1e0*/  FFMA R34, R16.reuse, R60, R34 ;  /* 0x0000003c10227223 */ /* 0x050fe20000000022 */
        /* <DEDUP_REMOVED lines=15> */
[----:B------:R-:W-:Y:S01]  /*e2e0*/  FFMA R16, R44, R60, R225 ;  /* 0x0000003c2c107223 */ /* 0x000fe200000000e1 */
        /* <DEDUP_REMOVED lines=14> */
[C---:B---3--:R-:W-:Y:S01]  /*e3d0*/  FFMA R118, R28.reuse, R56, R118 ;  /* 0x000000381c767223 */ /* 0x048fe20000000076 */
[C---:B------:R-:W-:Y:S01]  /*e3e0*/  FFMA R18, R28.reuse, R60, R119 ;  /* 0x0000003c1c127223 */ /* 0x040fe20000000077 */
[C---:B------:R-:W-:Y:S01]  /*e3f0*/  FFMA R120, R28.reuse, R68, R120 ;  /* 0x000000441c787223 */ /* 0x040fe20000000078 */
[-C--:B------:R-:W-:Y:S01]  /*e400*/  FFMA R16, R28, R52.reuse, R121 ;  /* 0x000000341c107223 */ /* 0x080fe20000000079 */
[C---:B------:R-:W-:Y:S01]  /*e410*/  FFMA R33, R29.reuse, R57, R118 ;  /* 0x000000391d217223 */ /* 0x040fe20000000076 */
[C---:B------:R-:W-:Y:S01]  /*e420*/  FFMA R19, R29.reuse, R61, R18 ;  /* 0x0000003d1d137223 */ /* 0x040fe20000000012 */
[C---:B------:R-:W-:Y:S01]  /*e430*/  FFMA R17, R29.reuse, R69, R120 ;  /* 0x000000451d117223 */ /* 0x040fe20000000078 */
[----:B------:R-:W-:Y:S01]  /*e440*/  FFMA R29, R29, R53, R16 ;  /* 0x000000351d1d7223 */ /* 0x000fe20000000010 */
[C---:B-----5:R-:W-:Y:S01]  /*e450*/  FFMA R28, R40.reuse, R52, R125 ;  /* 0x00000034281c7223 */ /* 0x060fe2000000007d */
        /* <DEDUP_REMOVED lines=20> */
[----:B------:R-:W-:Y:S01]  /*e5a0*/  FFMA R113, R79, R55, R78 ;  /* 0x000000374f717223 */ /* 0x000fe2000000004e */
[----:B------:R-:W-:Y:S01]  /*e5b0*/  FFMA R72, R72, R68, R127 ;  /* 0x0000004448487223 */ /* 0x000fe2000000007f */
[----:B------:R-:W-:Y:S01]  /*e5c0*/  LDS.128 R28, [R9+0xe0] ;  /* 0x0000e000091c7984 */ /* 0x000fe20000000c00 */
[C---:B------:R-:W-:Y:S01]  /*e5d0*/  FFMA R36, R42.reuse, R70, R33 ;  /* 0x000000462a247223 */ /* 0x040fe20000000021 */
[C---:B------:R-:W-:Y:S01]  /*e5e0*/  FFMA R206, R42.reuse, R62, R39 ;  /* 0x0000003e2ace7223 */ /* 0x040fe20000000027 */
        /* <DEDUP_REMOVED lines=22> */
[C---:B------:R-:W-:Y:S01]  /*e750*/  FFMA R201, R75.reuse, R59, R32 ;  /* 0x0000003b4bc97223 */ /* 0x040fe20000000020 */
[----:B------:R-:W-:Y:S01]  /*e760*/  FFMA R200, R75, R55, R200 ;  /* 0x000000374bc87223 */ /* 0x000fe200000000c8 */
[----:B------:R-:W-:Y:S01]  /*e770*/  FFMA R61, R101, R61, R84 ;  /* 0x0000003d653d7223 */ /* 0x000fe20000000054 */
[----:B------:R-:W5:Y:S01]  /*e780*/  LDS.128 R72, [R0.X4+UR5+0x160] ;  /* 0x0001600500487984 */ /* 0x000f620008004c00 */
[----:B------:R-:W-:Y:S01]  /*e790*/  FFMA R5, R7, R63, R50 ;  /* 0x0000003f07057223 */ /* 0x000fe20000000032 */
[----:B------:R-:W-:Y:S01]  /*e7a0*/  FFMA R68, R100, R68, R87 ;  /* 0x0000004464447223 */ /* 0x000fe20000000057 */
[----:B------:R-:W-:Y:S01]  /*e7b0*/  FFMA R198, R102, R62, R61 ;  /* 0x0000003e66c67223 */ /* 0x000fe2000000003d */
[-C--:B------:R-:W-:Y:S01]  /*e7c0*/  FFMA R12, R67, R71.reuse, R12 ;  /* 0x00000047430c7223 */ /* 0x080fe2000000000c */
[----:B------:R-:W-:Y:S01]  /*e7d0*/  FFMA R6, R7, R71, R6 ;  /* 0x0000004707067223 */ /* 0x000fe20000000006 */
[----:B------:R-:W-:Y:S01]  /*e7e0*/  FFMA R69, R101, R69, R68 ;  /* 0x0000004565457223 */ /* 0x000fe20000000044 */
[----:B------:R-:W-:Y:S01]  /*e7f0*/  FFMA R198, R103, R63, R198 ;  /* 0x0000003f67c67223 */ /* 0x000fe200000000c6 */
[----:B------:R-:W-:Y:S01]  /*e800*/  FFMA R52, R100, R52, R95 ;  /* 0x0000003464347223 */ /* 0x000fe2000000005f */
[----:B------:R-:W2:Y:S01]  /*e810*/  LDS.128 R60, [R0.X4+UR5+0x1e0] ;  /* 0x0001e005003c7984 */ /* 0x000ea20008004c00 */
[C---:B------:R-:W-:Y:S01]  /*e820*/  FFMA R70, R102.reuse, R70, R69 ;  /* 0x0000004666467223 */ /* 0x040fe20000000045 */
[-C--:B------:R-:W-:Y:S01]  /*e830*/  FFMA R65, R65, R53.reuse, R64 ;  /* 0x0000003541417223 */ /* 0x080fe20000000040 */
[----:B------:R-:W-:Y:S01]  /*e840*/  FFMA R53, R101, R53, R52 ;  /* 0x0000003565357223 */ /* 0x000fe20000000034 */
[----:B------:R-:W-:Y:S01]  /*e850*/  FFMA R4, R7, R59, R4 ;  /* 0x0000003b07047223 */ /* 0x000fe20000000004 */
[----:B------:R-:W-:Y:S01]  /*e860*/  FFMA R199, R103, R71, R70 ;  /* 0x0000004767c77223 */ /* 0x000fe20000000046 */
[-C--:B------:R-:W-:Y:S01]  /*e870*/  FFMA R7, R7, R55.reuse, R48 ;  /* 0x0000003707077223 */ /* 0x080fe20000000030 */
[----:B------:R-:W2:Y:S01]  /*e880*/  LDS.128 R68, [R0.X4+UR5+0x860] ;  /* 0x0008600500447984 */ /* 0x000ea20008004c00 */
[-C--:B------:R-:W-:Y:S01]  /*e890*/  FFMA R196, R102, R54.reuse, R53 ;  /* 0x0000003666c47223 */ /* 0x080fe20000000035 */
[----:B------:R-:W-:Y:S01]  /*e8a0*/  FFMA R66, R66, R54, R65 ;  /* 0x0000003642427223 */ /* 0x000fe20000000041 */
[----:B------:R-:W-:Y:S01]  /*e8b0*/  FFMA R56, R100, R56, R85 ;  /* 0x0000003864387223 */ /* 0x000fe20000000055 */
[----:B------:R-:W-:Y:S01]  /*e8c0*/  IADD3 R2, R2, 0x1, RZ ;  /* 0x0000000102027810 */ /* 0x000fe20007ffe0ff */
[-C--:B------:R-:W-:Y:S01]  /*e8d0*/  FFMA R196, R103, R55.reuse, R196 ;  /* 0x0000003767c47223 */ /* 0x080fe200000000c4 */
[----:B------:R-:W-:Y:S01]  /*e8e0*/  FFMA R67, R67, R55, R66 ;  /* 0x0000003743437223 */ /* 0x000fe20000000042 */
[----:B------:R-:W-:Y:S01]  /*e8f0*/  FFMA R57, R101, R57, R56 ;  /* 0x0000003965397223 */ /* 0x000fe20000000038 */
[C---:B-1----:R-:W-:Y:S01]  /*e900*/  FFMA R32, R80.reuse, R28, R93 ;  /* 0x0000001c50207223 */ /* 0x042fe2000000005d */
[C---:B------:R-:W-:Y:S01]  /*e910*/  FFMA R86, R80.reuse, R16, R86 ;  /* 0x0000001050567223 */ /* 0x040fe20000000056 */
[----:B------:R-:W-:Y:S01]  /*e920*/  FFMA R92, R80, R44, R92 ;  /* 0x0000002c505c7223 */ /* 0x000fe2000000005c */
[----:B------:R-:W-:Y:S01]  /*e930*/  FFMA R58, R102, R58, R57 ;  /* 0x0000003a663a7223 */ /* 0x000fe20000000039 */
[----:B---3--:R-:W-:Y:S01]  /*e940*/  FFMA R94, R80, R76, R94 ;  /* 0x0000004c505e7223 */ /* 0x008fe2000000005e */
        /* <DEDUP_REMOVED lines=17> */
[----:B-----5:R-:W-:Y:S01]  /*ea60*/  FFMA R88, R72, R28, R88 ;  /* 0x0000001c48587223 */ /* 0x020fe20000000058 */
[C---:B------:R-:W-:Y:S01]  /*ea70*/  FFMA R39, R41.reuse, R77, R38 ;  /* 0x0000004d29277223 */ /* 0x040fe20000000026 */
[C---:B------:R-:W-:Y:S01]  /*ea80*/  FFMA R49, R41.reuse, R17, R98 ;  /* 0x0000001129317223 */ /* 0x040fe20000000062 */
        /* <DEDUP_REMOVED lines=10> */
[C---:B------:R-:W-:Y:S01]  /*eb30*/  FFMA R39, R43.reuse, R19, R48 ;  /* 0x000000132b277223 */ /* 0x040fe20000000030 */
[----:B--2---:R-:W-:Y:S01]  /*eb40*/  FFMA R130, R60, R28, R130 ;  /* 0x0000001c3c827223 */ /* 0x004fe20000000082 */
[C---:B------:R-:W-:Y:S01]  /*eb50*/  FFMA R40, R43.reuse, R79, R40 ;  /* 0x0000004f2b287223 */ /* 0x040fe20000000028 */
[C---:B------:R-:W-:Y:S01]  /*eb60*/  FFMA R38, R43.reuse, R31, R38 ;  /* 0x0000001f2b267223 */ /* 0x040fe20000000026 */
[----:B------:R-:W-:Y:S01]  /*eb70*/  FFMA R48, R74, R78, R41 ;  /* 0x0000004e4a307223 */ /* 0x000fe20000000029 */
[----:B------:R-:W-:Y:S01]  /*eb80*/  FFMA R43, R43, R47, R42 ;  /* 0x0000002f2b2b7223 */ /* 0x000fe2000000002a */
[----:B------:R-:W-:Y:S01]  /*eb90*/  FFMA R41, R75, R31, R50 ;  /* 0x0000001f4b297223 */ /* 0x000fe20000000032 */
[-C--:B------:R-:W-:Y:S01]  /*eba0*/  FFMA R42, R72, R16.reuse, R89 ;  /* 0x00000010482a7223 */ /* 0x080fe20000000059 */
[C---:B------:R-:W-:Y:S01]  /*ebb0*/  FFMA R50, R60.reuse, R16, R131 ;  /* 0x000000103c327223 */ /* 0x040fe20000000083 */
[----:B------:R-:W-:Y:S01]  /*ebc0*/  FFMA R55, R61, R29, R130 ;  /* 0x0000001d3d377223 */ /* 0x000fe20000000082 */
[----:B------:R-:W2:Y:S01]  /*ebd0*/  LDS.128 R84, [R0.X4+UR5+0x960] ;  /* 0x0009600500547984 */ /* 0x000ea20008004c00 */
[-C--:B------:R-:W-:Y:S01]  /*ebe0*/  FFMA R49, R73, R17.reuse, R42 ;  /* 0x0000001149317223 */ /* 0x080fe2000000002a */
[C---:B------:R-:W-:Y:S01]  /*ebf0*/  FFMA R53, R61.reuse, R17, R50 ;  /* 0x000000113d357223 */ /* 0x040fe20000000032 */
[----:B------:R-:W-:Y:S01]  /*ec00*/  FFMA R132, R60, R76, R132 ;  /* 0x0000004c3c847223 */ /* 0x000fe20000000084 */
[----:B------:R-:W-:Y:S01]  /*ec10*/  FFMA R50, R62, R30, R55 ;  /* 0x0000001e3e327223 */ /* 0x000fe20000000037 */
[----:B------:R-:W-:Y:S01]  /*ec20*/  FFMA R42, R74, R18, R49 ;  /* 0x000000124a2a7223 */ /* 0x000fe20000000031 */
[C---:B------:R-:W-:Y:S01]  /*ec30*/  FFMA R148, R68.reuse, R76, R148 ;  /* 0x0000004c44947223 */ /* 0x040fe20000000094 */
[----:B------:R-:W-:Y:S01]  /*ec40*/  FFMA R49, R61, R77, R132 ;  /* 0x0000004d3d317223 */ /* 0x000fe20000000084 */
[----:B------:R-:W-:Y:S01]  /*ec50*/  FFMA R55, R63, R31, R50 ;  /* 0x0000001f3f377223 */ /* 0x000fe20000000032 */
[C---:B------:R-:W-:Y:S01]  /*ec60*/  FFMA R50, R68.reuse, R16, R147 ;  /* 0x0000001044327223 */ /* 0x040fe20000000093 */
[----:B------:R-:W-:Y:S01]  /*ec70*/  FFMA R146, R68, R28, R146 ;  /* 0x0000001c44927223 */ /* 0x000fe20000000092 */
[-C--:B------:R-:W-:Y:S01]  /*ec80*/  FFMA R72, R72, R44.reuse, R91 ;  /* 0x0000002c48487223 */ /* 0x080fe2000000005b */
[----:B------:R-:W-:Y:S01]  /*ec90*/  FFMA R68, R68, R44, R135 ;  /* 0x0000002c44447223 */ /* 0x000fe20000000087 */
[----:B------:R-:W-:Y:S01]  /*eca0*/  FFMA R197, R103, R59, R58 ;  /* 0x0000003b67c57223 */ /* 0x000fe2000000003a */
[----:B------:R-:W3:Y:S01]  /*ecb0*/  LDS.128 R88, [R0.X4+UR5+0x9e0] ;  /* 0x0009e00500587984 */ /* 0x000ee20008004c00 */
[C---:B------:R-:W-:Y:S01]  /*ecc0*/  FFMA R52, R62.reuse, R78, R49 ;  /* 0x0000004e3e347223 */ /* 0x040fe20000000031 */
[----:B------:R-:W-:Y:S01]  /*ecd0*/  FFMA R58, R62, R18, R53 ;  /* 0x000000123e3a7223 */ /* 0x000fe20000000035 */
[C---:B------:R-:W-:Y:S01]  /*ece0*/  FFMA R49, R69.reuse, R77, R148 ;  /* 0x0000004d45317223 */ /* 0x040fe20000000094 */
[C---:B------:R-:W-:Y:S01]  /*ecf0*/  FFMA R53, R69.reuse, R17, R50 ;  /* 0x0000001145357223 */ /* 0x040fe20000000032 */
[C---:B------:R-:W-:Y:S01]  /*ed00*/  FFMA R57, R69.reuse, R29, R146 ;  /* 0x0000001d45397223 */ /* 0x040fe20000000092 */
[----:B------:R-:W-:Y:S01]  /*ed10*/  FFMA R69, R69, R45, R68 ;  /* 0x0000002d45457223 */ /* 0x000fe20000000044 */
        /* <DEDUP_REMOVED lines=11> */
[----:B------:R-:W4:Y:S01]  /*edd0*/  LDS.128 R68, [R0.X4+UR5+0x1060] ;  /* 0x0010600500447984 */ /* 0x000f220008004c00 */
[C---:B-1----:R-:W-:Y:S01]  /*ede0*/  FFMA R56, R80.reuse, R76, R191 ;  /* 0x0000004c50387223 */ /* 0x042fe200000000bf */
[----:B------:R-:W-:Y:S01]  /*edf0*/  FFMA R186, R80, R16, R186 ;  /* 0x0000001050ba7223 */ /* 0x000fe200000000ba */
        /* <DEDUP_REMOVED lines=50> */
[----:B----4-:R-:W-:Y:S01]  /*f120*/  FFMA R88, R68, R16, R177 ;  /* 0x0000001044587223 */ /* 0x010fe200000000b1 */
        /* <DEDUP_REMOVED lines=13> */
[----:B-1----:R-:W-:Y:S01]  /*f200*/  FFMA R174, R80, R16, R174 ;  /* 0x0000001050ae7223 */ /* 0x002fe200000000ae */
        /* <DEDUP_REMOVED lines=19> */
[----:B------:R-:W-:Y:S01]  /*f340*/  FFMA R97, R83, R19, R80 ;  /* 0x0000001353617223 */ /* 0x000fe20000000050 */
        /* <DEDUP_REMOVED lines=40> */
[----:B------:R-:W-:Y:S01]  /*f5d0*/  FFMA R108, R68, R44, R108 ;  /* 0x0000002c446c7223 */ /* 0x000fe2000000006c */
[----:B------:R-:W-:Y:S01]  /*f5e0*/  FFMA R104, R91, R31, R104 ;  /* 0x0000001f5b687223 */ /* 0x000fe20000000068 */
[----:B------:R-:W-:Y:S01]  /*f5f0*/  FFMA R121, R69, R17, R88 ;  /* 0x0000001145797223 */ /* 0x000fe20000000058 */
[----:B------:R-:W-:Y:S01]  /*f600*/  FFMA R107, R91, R47, R90 ;  /* 0x0000002f5b6b7223 */ /* 0x000fe2000000005a */
        /* <DEDUP_REMOVED lines=42> */
[----:B------:R-:W-:Y:S01]  /*f8b0*/  FFMA R154, R88, R28, R154 ;  /* 0x0000001c589a7223 */ /* 0x000fe2000000009a */
[C---:B------:R-:W-:Y:S01]  /*f8c0*/  FFMA R148, R86.reuse, R30, R123 ;  /* 0x0000001e56947223 */ /* 0x040fe2000000007b */
        /* <DEDUP_REMOVED lines=61> */
[----:B------:R-:W1:Y:S01]  /*fca0*/  LDS.128 R80, [R0.X4+UR5+0x28e0] ;  /* 0x0028e00500507984 */ /* 0x000e620008004c00 */
[----:B------:R-:W-:Y:S01]  /*fcb0*/  FFMA R85, R85, R45, R114 ;  /* 0x0000002d55557223 */ /* 0x000fe20000000072 */
[----:B------:R-:W-:Y:S01]  /*fcc0*/  FFMA R165, R87, R19, R84 ;  /* 0x0000001357a57223 */ /* 0x000fe20000000054 */
[----:B------:R-:W-:Y:S01]  /*fcd0*/  FFMA R166, R86, R78, R119 ;  /* 0x0000004e56a67223 */ /* 0x000fe20000000077 */
[C---:B--2---:R-:W-:Y:S01]  /*fce0*/  FFMA R84, R88.reuse, R16, R117 ;  /* 0x0000001058547223 */ /* 0x044fe20000000075 */
        /* <DEDUP_REMOVED lines=60> */
[----:B------:R-:W2:Y:S01]  /*100b0*/  LDS.128 R12, [R0.X4+UR5+0x30e0] ;  /* 0x0030e005000c7984 */ /* 0x000ea20008004c00 */
[----:B------:R-:W-:Y:S01]  /*100c0*/  FFMA R116, R86, R30, R51 ;  /* 0x0000001e56747223 */ /* 0x000fe20000000033 */
[----:B------:R-:W-:Y:S01]  /*100d0*/  FFMA R82, R82, R46, R81 ;  /* 0x0000002e52527223 */ /* 0x000fe20000000051 */
[-C--:B------:R-:W-:Y:S01]  /*100e0*/  FFMA R51, R87, R19.reuse, R8 ;  /* 0x0000001357337223 */ /* 0x080fe20000000008 */
        /* <DEDUP_REMOVED lines=31> */
[----:B------:R-:W-:Y:S01]  /*102e0*/  FFMA R86, R86, R46, R85 ;  /* 0x0000002e56567223 */ /* 0x000fe20000000055 */
        /* <DEDUP_REMOVED lines=15> */
[----:B------:R-:W-:Y:S01]  /*103e0*/  LDS.128 R68, [R9+0xf0] ;  /* 0x0000f00009447984 */ /* 0x000fe20000000c00 */
[----:B------:R-:W-:Y:S01]  /*103f0*/  FFMA R13, R13, R77, R6 ;  /* 0x0000004d0d0d7223 */ /* 0x000fe20000000006 */
[C---:B------:R-:W-:Y:S01]  /*10400*/  FFMA R132, R14.reuse, R30, R7 ;  /* 0x0000001e0e847223 */ /* 0x040fe20000000007 */
[----:B------:R-:W-:Y:S01]  /*10410*/  FFMA R88, R14, R18, R5 ;  /* 0x000000120e587223 */ /* 0x000fe20000000005 */
[----:B------:R-:W2:Y:S01]  /*10420*/  LDS.128 R84, [R0.X4+UR5+0x70] ;  /* 0x0000700500547984 */ /* 0x000ea20008004c00 */
[----:B------:R-:W-:Y:S01]  /*10430*/  FFMA R133, R15, R47, R12 ;  /* 0x0000002f0f857223 */ /* 0x000fe2000000000c */
[C---:B---3--:R-:W-:Y:S01]  /*10440*/  FFMA R190, R80.reuse, R76, R190 ;  /* 0x0000004c50be7223 */ /* 0x048fe200000000be */
[C---:B------:R-:W-:Y:S01]  /*10450*/  FFMA R12, R80.reuse, R16, R189 ;  /* 0x00000010500c7223 */ /* 0x040fe200000000bd */
[----:B------:R-:W3:Y:S01]  /*10460*/  LDS.128 R24, [R9+0x170] ;  /* 0x0001700009187984 */ /* 0x000ee20000000c00 */
[C---:B------:R-:W-:Y:S01]  /*10470*/  FFMA R188, R80.reuse, R28, R188 ;  /* 0x0000001c50bc7223 */ /* 0x040fe200000000bc */
[----:B------:R-:W-:Y:S01]  /*10480*/  FFMA R80, R80, R44, R187 ;  /* 0x0000002c50507223 */ /* 0x000fe200000000bb */
[----:B------:R-:W-:Y:S01]  /*10490*/  FFMA R124, R90, R30, R89 ;  /* 0x0000001e5a7c7223 */ /* 0x000fe20000000059 */
[----:B------:R-:W4:Y:S01]  /*104a0*/  LDS.128 R4, [R9+0x70] ;  /* 0x0000700009047984 */ /* 0x000f220000000c00 */
[C---:B------:R-:W-:Y:S01]  /*104b0*/  FFMA R35, R81.reuse, R77, R190 ;  /* 0x0000004d51237223 */ /* 0x040fe200000000be */
[C---:B------:R-:W-:Y:S01]  /*104c0*/  FFMA R37, R81.reuse, R17, R12 ;  /* 0x0000001151257223 */ /* 0x040fe2000000000c */
[C---:B------:R-:W-:Y:S01]  /*104d0*/  FFMA R89, R81.reuse, R29, R188 ;  /* 0x0000001d51597223 */ /* 0x040fe200000000bc */
[----:B------:R-:W5:Y:S01]  /*104e0*/  LDS.128 R8, [R9+0x1f0] ;  /* 0x0001f00009087984 */ /* 0x000f620000000c00 */
[----:B------:R-:W-:Y:S01]  /*104f0*/  FFMA R81, R81, R45, R80 ;  /* 0x0000002d51517223 */ /* 0x000fe20000000050 */
[-C--:B------:R-:W-:Y:S01]  /*10500*/  FFMA R130, R14, R78.reuse, R13 ;  /* 0x0000004e0e827223 */ /* 0x080fe2000000000d */
        /* <DEDUP_REMOVED lines=8> */
[----:B------:R-:W5:Y:S01]  /*10590*/  LDS.128 R12, [R0.X4+UR5+0xf0] ;  /* 0x0000f005000c7984 */ /* 0x000f620008004c00 */
        /* <DEDUP_REMOVED lines=19> */
[----:B------:R-:W-:Y:S01]  /*106d0*/  FFMA R139, R23, R19, R20 ;  /* 0x00000013178b7223 */ /* 0x000fe20000000014 */
[C---:B---3--:R-:W-:Y:S01]  /*106e0*/  FFMA R34, R84.reuse, R24, R34 ;  /* 0x0000001854227223 */ /* 0x048fe20000000022 */
[----:B------:R-:W-:Y:S01]  /*106f0*/  FFMA R35, R85, R69, R32 ;  /* 0x0000004555237223 */ /* 0x000fe20000000020 */
[----:B------:R-:W-:Y:S01]  /*10700*/  FFMA R141, R23, R47, R22 ;  /* 0x0000002f178d7223 */ /* 0x000fe20000000016 */
[----:B------:R-:W-:Y:S01]  /*10710*/  FFMA R118, R91, R79, R118 ;  /* 0x0000004f5b767223 */ /* 0x000fe20000000076 */
[----:B----4-:R-:W-:Y:S01]  /*10720*/  FFMA R20, R84, R4, R33 ;  /* 0x0000000454147223 */ /* 0x010fe20000000021 */
[----:B------:R-:W-:Y:S01]  /*10730*/  FFMA R33, R85, R25, R34 ;  /* 0x0000001955217223 */ /* 0x000fe20000000022 */
[----:B------:R-:W-:Y:S01]  /*10740*/  FFMA R32, R86, R70, R35 ;  /* 0x0000004656207223 */ /* 0x000fe20000000023 */
[----:B------:R-:W-:Y:S01]  /*10750*/  FFMA R124, R91, R31, R124 ;  /* 0x0000001f5b7c7223 */ /* 0x000fe2000000007c */
[----:B-----5:R-:W-:Y:S01]  /*10760*/  FFMA R36, R84, R8, R36 ;  /* 0x0000000854247223 */ /* 0x020fe20000000024 */
[C---:B------:R-:W-:Y:S01]  /*10770*/  FFMA R37, R85.reuse, R5, R20 ;  /* 0x0000000555257223 */ /* 0x040fe20000000014 */
[C---:B------:R-:W-:Y:S01]  /*10780*/  FFMA R34, R86.reuse, R26, R33 ;  /* 0x0000001a56227223 */ /* 0x040fe20000000021 */
[----:B------:R-:W2:Y:S01]  /*10790*/  LDS.128 R20, [R0.X4+UR5+0x1f0] ;  /* 0x0001f00500147984 */ /* 0x000ea20008004c00 */
[----:B------:R-:W-:Y:S01]  /*107a0*/  FFMA R85, R85, R9, R36 ;  /* 0x0000000955557223 */ /* 0x000fe20000000024 */
[----:B------:R-:W-:Y:S01]  /*107b0*/  FFMA R84, R86, R6, R37 ;  /* 0x0000000656547223 */ /* 0x000fe20000000025 */
[----:B------:R-:W-:Y:S01]  /*107c0*/  IADD3 R232, R232, 0x20, RZ ;  /* 0x00000020e8e87810 */ /* 0x000fe20007ffe0ff */
[----:B------:R-:W3:Y:S01]  /*107d0*/  LDS.128 R88, [R0.X4+UR5+0x970] ;  /* 0x0009700500587984 */ /* 0x000ee20008004c00 */
        /* <DEDUP_REMOVED lines=16> */
[C---:B-1----:R-:W-:Y:S01]  /*108e0*/  FFMA R42, R80.reuse, R24, R42 ;  /* 0x00000018502a7223 */ /* 0x042fe2000000002a */
        /* <DEDUP_REMOVED lines=16> */
[----:B------:R-:W-:Y:S01]  /*109f0*/  FFMA R80, R82, R10, R13 ;  /* 0x0000000a52507223 */ /* 0x000fe2000000000d */
[----:B------:R-:W5:Y:S01]  /*10a00*/  LDS.128 R120, [R0.X4+UR5+0x9f0] ;  /* 0x0009f00500787984 */ /* 0x000f620008004c00 */
        /* <DEDUP_REMOVED lines=21> */
[C---:B---3--:R-:W-:Y:S01]  /*10b60*/  FFMA R64, R88.reuse, R68, R64 ;  /* 0x0000004458407223 */ /* 0x048fe20000000040 */
[----:B------:R-:W-:Y:S01]  /*10b70*/  FFMA R62, R88, R8, R62 ;  /* 0x00000008583e7223 */ /* 0x000fe2000000003e */
[----:B------:R-:W-:Y:S01]  /*10b80*/  ISETP.GE.AND P1, PT, R2, 0x2, PT ;  /* 0x000000020200780c */ /* 0x000fe20003f26270 */
[C---:B-1----:R-:W-:Y:S01]  /*10b90*/  FFMA R20, R36.reuse, R68, R49 ;  /* 0x0000004424147223 */ /* 0x042fe20000000031 */
[C---:B------:R-:W-:Y:S01]  /*10ba0*/  FFMA R52, R36.reuse, R8, R52 ;  /* 0x0000000824347223 */ /* 0x040fe20000000034 */
[C---:B------:R-:W-:Y:S01]  /*10bb0*/  FFMA R50, R36.reuse, R24, R50 ;  /* 0x0000001824327223 */ /* 0x040fe20000000032 */
[----:B------:R-:W-:Y:S01]  /*10bc0*/  FFMA R36, R36, R4, R53 ;  /* 0x0000000424247223 */ /* 0x000fe20000000035 */
[C---:B------:R-:W-:Y:S01]  /*10bd0*/  FFMA R49, R37.reuse, R69, R20 ;  /* 0x0000004525317223 */ /* 0x040fe20000000014 */
[C---:B------:R-:W-:Y:S01]  /*10be0*/  FFMA R21, R37.reuse, R9, R52 ;  /* 0x0000000925157223 */ /* 0x040fe20000000034 */
[C---:B------:R-:W-:Y:S01]  /*10bf0*/  FFMA R23, R37.reuse, R25, R50 ;  /* 0x0000001925177223 */ /* 0x040fe20000000032 */
[----:B----4-:R-:W-:Y:S01]  /*10c00*/  FFMA R54, R40, R68, R54 ;  /* 0x0000004428367223 */ /* 0x010fe20000000036 */
[----:B------:R-:W-:Y:S01]  /*10c10*/  FFMA R37, R37, R5, R36 ;  /* 0x0000000525257223 */ /* 0x000fe20000000024 */
        /* <DEDUP_REMOVED lines=22> */
[----:B------:R-:W-:Y:S01]  /*10d80*/  FFMA R41, R89, R9, R62 ;  /* 0x0000000959297223 */ /* 0x000fe2000000003e */
[----:B------:R-:W-:Y:S01]  /*10d90*/  FFMA R48, R90, R70, R49 ;  /* 0x000000465a307223 */ /* 0x000fe20000000031 */
[----:B------:R-:W2:Y:S01]  /*10da0*/  LDS.128 R56, [R0.X4+UR5+0x10f0] ;  /* 0x0010f00500387984 */ /* 0x000ea20008004c00 */
[----:B-----5:R-:W-:Y:S01]  /*10db0*/  FFMA R72, R120, R24, R72 ;  /* 0x0000001878487223 */ /* 0x020fe20000000048 */
[----:B------:R-:W-:Y:S01]  /*10dc0*/  FFMA R50, R90, R10, R41 ;  /* 0x0000000a5a327223 */ /* 0x000fe20000000029 */
[-C--:B------:R-:W-:Y:S01]  /*10dd0*/  FFMA R41, R91, R71.reuse, R48 ;  /* 0x000000475b297223 */ /* 0x080fe20000000030 */
        /* <DEDUP_REMOVED lines=12> */
[----:B------:R-:W-:Y:S01]  /*10ea0*/  FFMA R36, R43, R7, R36 ;  /* 0x000000072b247223 */ /* 0x000fe20000000024 */
[C---:B------:R-:W-:Y:S01]  /*10eb0*/  FFMA R43, R89.reuse, R25, R40 ;  /* 0x00000019592b7223 */ /* 0x040fe20000000028 */
[----:B------:R-:W-:Y:S01]  /*10ec0*/  FFMA R48, R122, R70, R63 ;  /* 0x000000467a307223 */ /* 0x000fe2000000003f */
[----:B------:R-:W-:Y:S01]  /*10ed0*/  FFMA R89, R89, R5, R88 ;  /* 0x0000000559597223 */ /* 0x000fe20000000058 */
[C---:B-1----:R-:W-:Y:S01]  /*10ee0*/  FFMA R94, R52.reuse, R8, R94 ;  /* 0x00000008345e7223 */ /* 0x042fe2000000005e */
[----:B------:R-:W-:Y:S01]  /*10ef0*/  FFMA R92, R52, R68, R92 ;  /* 0x00000044345c7223 */ /* 0x000fe2000000005c */
[-C--:B------:R-:W-:Y:S01]  /*10f00*/  FFMA R42, R90, R26.reuse, R43 ;  /* 0x0000001a5a2a7223 */ /* 0x080fe2000000002b */
        /* <DEDUP_REMOVED lines=60> */
[----:B------:R-:W-:Y:S01]  /*112d0*/  FFMA R60, R122, R6, R121 ;  /* 0x000000067a3c7223 */ /* 0x000fe20000000079 */
[----:B------:R-:W1:Y:S01]  /*112e0*/  LDS.128 R104, [R0.X4+UR5+0x1970] ;  /* 0x0019700500687984 */ /* 0x000e620008004c00 */
[----:B------:R-:W-:Y:S01]  /*112f0*/  FFMA R65, R93, R25, R48 ;  /* 0x000000195d417223 */ /* 0x000fe20000000030 */
[C---:B------:R-:W-:Y:S01]  /*11300*/  FFMA R62, R123.reuse, R27, R62 ;  /* 0x0000001b7b3e7223 */ /* 0x040fe2000000003e */
[----:B------:R-:W-:Y:S01]  /*11310*/  FFMA R60, R123, R7, R60 ;  /* 0x000000077b3c7223 */ /* 0x000fe2000000003c */
[C---:B------:R-:W-:Y:S01]  /*11320*/  FFMA R48, R94.reuse, R70, R73 ;  /* 0x000000465e307223 */ /* 0x040fe20000000049 */
[----:B------:R-:W-:Y:S01]  /*11330*/  FFMA R93, R93, R5, R92 ;  /* 0x000000055d5d7223 */ /* 0x000fe2000000005c */
[----:B------:R-:W4:Y:S01]  /*11340*/  LDS.128 R120, [R0.X4+UR5+0x19f0] ;  /* 0x0019f00500787984 */ /* 0x000f220008004c00 */
[----:B------:R-:W-:Y:S01]  /*11350*/  FFMA R59, R75, R11, R50 ;  /* 0x0000000b4b3b7223 */ /* 0x000fe20000000032 */
[----:B------:R-:W-:Y:S01]  /*11360*/  FFMA R73, R95, R71, R48 ;  /* 0x000000475f497223 */ /* 0x000fe20000000030 */
[----:B------:R-:W-:Y:S01]  /*11370*/  FFMA R50, R94, R10, R49 ;  /* 0x0000000a5e327223 */ /* 0x000fe20000000031 */
[C---:B--2---:R-:W-:Y:S01]  /*11380*/  FFMA R144, R96.reuse, R8, R144 ;  /* 0x0000000860907223 */ /* 0x044fe20000000090 */
[----:B------:R-:W-:Y:S01]  /*11390*/  FFMA R142, R96, R68, R142 ;  /* 0x00000044608e7223 */ /* 0x000fe2000000008e */
[----:B------:R-:W-:Y:S01]  /*113a0*/  FFMA R72, R94, R6, R93 ;  /* 0x000000065e487223 */ /* 0x000fe2000000005d */
[----:B------:R-:W-:Y:S01]  /*113b0*/  FFMA R48, R96, R24, R143 ;  /* 0x0000001860307223 */ /* 0x000fe2000000008f */
[C---:B------:R-:W-:Y:S01]  /*113c0*/  FFMA R49, R97.reuse, R9, R144 ;  /* 0x0000000961317223 */ /* 0x040fe20000000090 */
        /* <DEDUP_REMOVED lines=11> */
[----:B---3--:R-:W-:Y:S01]  /*11480*/  FFMA R146, R100, R24, R146 ;  /* 0x0000001864927223 */ /* 0x008fe20000000092 */
[C---:B------:R-:W-:Y:S01]  /*11490*/  FFMA R95, R99.reuse, R11, R50 ;  /* 0x0000000b635f7223 */ /* 0x040fe20000000032 */
[----:B------:R-:W-:Y:S01]  /*114a0*/  FFMA R93, R99, R71, R48 ;  /* 0x00000047635d7223 */ /* 0x000fe20000000030 */
[----:B------:R-:W-:Y:S01]  /*114b0*/  FFMA R108, R96, R4, R108 ;  /* 0x00000004606c7223 */ /* 0x000fe2000000006c */
[C---:B------:R-:W-:Y:S01]  /*114c0*/  FFMA R50, R100.reuse, R8, R147 ;  /* 0x0000000864327223 */ /* 0x040fe20000000093 */
[C---:B------:R-:W-:Y:S01]  /*114d0*/  FFMA R48, R100.reuse, R68, R145 ;  /* 0x0000004464307223 */ /* 0x040fe20000000091 */
[----:B------:R-:W-:Y:S01]  /*114e0*/  FFMA R65, R101, R25, R146 ;  /* 0x0000001965417223 */ /* 0x000fe20000000092 */
[----:B------:R-:W-:Y:S01]  /*114f0*/  FFMA R97, R97, R5, R108 ;  /* 0x0000000561617223 */ /* 0x000fe2000000006c */
[----:B------:R-:W2:Y:S01]  /*11500*/  LDS.128 R144, [R0.X4+UR5+0x2070] ;  /* 0x0020700500907984 */ /* 0x000ea20008004c00 */
[----:B------:R-:W-:Y:S01]  /*11510*/  FFMA R100, R100, R4, R109 ;  /* 0x0000000464647223 */ /* 0x000fe2000000006d */
[C---:B------:R-:W-:Y:S01]  /*11520*/  FFMA R49, R101.reuse, R9, R50 ;  /* 0x0000000965317223 */ /* 0x040fe20000000032 */
[----:B------:R-:W-:Y:S01]  /*11530*/  FFMA R92, R98, R6, R97 ;  /* 0x00000006625c7223 */ /* 0x000fe20000000061 */
[C---:B------:R-:W-:Y:S01]  /*11540*/  FFMA R97, R101.reuse, R69, R48 ;  /* 0x0000004565617223 */ /* 0x040fe20000000030 */
[----:B------:R-:W-:Y:S01]  /*11550*/  FFMA R101, R101, R5, R100 ;  /* 0x0000000565657223 */ /* 0x000fe20000000064 */
[----:B------:R-:W-:Y:S01]  /*11560*/  FFMA R50, R102, R10, R49 ;  /* 0x0000000a66327223 */ /* 0x000fe20000000031 */
[----:B-1----:R-:W-:Y:S01]  /*11570*/  FFMA R148, R104, R68, R148 ;  /* 0x0000004468947223 */ /* 0x002fe20000000094 */
[C---:B------:R-:W-:Y:S01]  /*11580*/  FFMA R48, R102.reuse, R70, R97 ;  /* 0x0000004666307223 */ /* 0x040fe20000000061 */
[C---:B------:R-:W-:Y:S01]  /*11590*/  FFMA R94, R99.reuse, R27, R94 ;  /* 0x0000001b635e7223 */ /* 0x040fe2000000005e */
[----:B------:R-:W-:Y:S01]  /*115a0*/  FFMA R92, R99, R7, R92 ;  /* 0x00000007635c7223 */ /* 0x000fe2000000005c */
[----:B------:R-:W-:Y:S01]  /*115b0*/  FFMA R96, R102, R6, R101 ;  /* 0x0000000666607223 */ /* 0x000fe20000000065 */
[C---:B------:R-:W-:Y:S01]  /*115c0*/  FFMA R99, R103.reuse, R11, R50 ;  /* 0x0000000b67637223 */ /* 0x040fe20000000032 */
[----:B------:R-:W-:Y:S01]  /*115d0*/  FFMA R97, R103, R71, R48 ;  /* 0x0000004767617223 */ /* 0x000fe20000000030 */
[C---:B------:R-:W-:Y:S01]  /*115e0*/  FFMA R50, R104.reuse, R8, R159 ;  /* 0x0000000868327223 */ /* 0x040fe2000000009f */
[----:B------:R-:W-:Y:S01]  /*115f0*/  FFMA R48, R104, R24, R149 ;  /* 0x0000001868307223 */ /* 0x000fe20000000095 */
[C---:B------:R-:W-:Y:S01]  /*11600*/  FFMA R101, R105.reuse, R69, R148 ;  /* 0x0000004569657223 */ /* 0x040fe20000000094 */
[----:B------:R-:W-:Y:S01]  /*11610*/  FFMA R98, R102, R26, R65 ;  /* 0x0000001a66627223 */ /* 0x000fe20000000041 */
[----:B------:R-:W1:Y:S01]  /*11620*/  LDS.128 R148, [R0.X4+UR5+0x20f0] ;  /* 0x0020f00500947984 */ /* 0x000e620008004c00 */
[C---:B------:R-:W-:Y:S01]  /*11630*/  FFMA R49, R105.reuse, R9, R50 ;  /* 0x0000000969317223 */ /* 0x040fe20000000032 */
[----:B------:R-:W-:Y:S01]  /*11640*/  FFMA R65, R105, R25, R48 ;  /* 0x0000001969417223 */ /* 0x000fe20000000030 */
[----:B------:R-:W-:Y:S01]  /*11650*/  FFMA R48, R106, R70, R101 ;  /* 0x000000466a307223 */ /* 0x000fe20000000065 */
[----:B----4-:R-:W-:Y:S01]  /*11660*/  FFMA R154, R120, R24, R154 ;  /* 0x00000018789a7223 */ /* 0x010fe2000000009a */
        /* <DEDUP_REMOVED lines=41> */
[----:B------:R-:W-:Y:S01]  /*11900*/  FFMA R121, R121, R5, R120 ;  /* 0x0000000579797223 */ /* 0x000fe20000000078 */
[----:B------:R-:W1:Y:S01]  /*11910*/  LDS.128 R160, [R0.X4+UR5+0x2870] ;  /* 0x0028700500a07984 */ /* 0x000e620008004c00 */
        /* <DEDUP_REMOVED lines=73> */
[----:B------:R-:W3:Y:S01]  /*11db0*/  LDS.128 R160, [R0.X4+UR5+0x3070] ;  /* 0x0030700500a07984 */ /* 0x000ee20008004c00 */
[C---:B------:R-:W-:Y:S01]  /*11dc0*/  FFMA R65, R165.reuse, R69, R48 ;  /* 0x00000045a5417223 */ /* 0x040fe20000000030 */
[C---:B------:R-:W-:Y:S01]  /*11dd0*/  FFMA R3, R165.reuse, R9, R50 ;  /* 0x00000009a5037223 */ /* 0x040fe20000000032 */
[C---:B------:R-:W-:Y:S01]  /*11de0*/  FFMA R49, R165.reuse, R25, R170 ;  /* 0x00000019a5317223 */ /* 0x040fe200000000aa */
[----:B------:R-:W-:Y:S01]  /*11df0*/  FFMA R165, R165, R5, R164 ;  /* 0x00000005a5a57223 */ /* 0x000fe200000000a4 */
[----:B------:R-:W-:Y:S01]  /*11e00*/  FFMA R48, R166, R70, R65 ;  /* 0x00000046a6307223 */ /* 0x000fe20000000041 */
[----:B--2---:R-:W-:Y:S01]  /*11e10*/  FFMA R116, R152, R68, R116 ;  /* 0x0000004498747223 */ /* 0x004fe20000000074 */
        /* <DEDUP_REMOVED lines=76> */
[----:B------:R-:W1:Y:S01]  /*122e0*/  LDS.128 R164, [R0.X4+UR5+0x38e0] ;  /* 0x0038e00500a47984 */ /* 0x000e620008004c00 */
[C---:B------:R-:W-:Y:S01]  /*122f0*/  FFMA R132, R152.reuse, R24, R135 ;  /* 0x0000001898847223 */ /* 0x040fe20000000087 */
[C---:B------:R-:W-:Y:S01]  /*12300*/  FFMA R135, R153.reuse, R69, R136 ;  /* 0x0000004599877223 */ /* 0x040fe20000000088 */
[C---:B------:R-:W-:Y:S01]  /*12310*/  FFMA R3, R153.reuse, R9, R134 ;  /* 0x0000000999037223 */ /* 0x040fe20000000086 */
[----:B------:R-:W-:Y:S01]  /*12320*/  FFMA R152, R152, R4, R137 ;  /* 0x0000000498987223 */ /* 0x000fe20000000089 */
        /* <DEDUP_REMOVED lines=8> */
[----:B------:R-:W-:Y:S01]  /*123b0*/  FFMA R135, R155, R11, R142 ;  /* 0x0000000b9b877223 */ /* 0x000fe2000000008e */
[----:B------:R-:W-:Y:S01]  /*123c0*/  FFMA R156, R156, R4, R141 ;  /* 0x000000049c9c7223 */ /* 0x000fe2000000008d */
[----:B------:R-:W-:Y:S01]  /*123d0*/  FFMA R139, R157, R69, R140 ;  /* 0x000000459d8b7223 */ /* 0x000fe2000000008c */
[----:B------:R-:W-:Y:S01]  /*123e0*/  FFMA R153, R153, R5, R152 ;  /* 0x0000000599997223 */ /* 0x000fe20000000098 */
[----:B------:R-:W3:Y:S01]  /*123f0*/  LDS.128 R140, [R0.X4+UR5+0x3960] ;  /* 0x00396005008c7984 */ /* 0x000ee20008004c00 */
        /* <DEDUP_REMOVED lines=27> */
[----:B------:R-:W2:Y:S01]  /*125b0*/  LDS.128 R152, [R0.X4+UR5+0x39e0] ;  /* 0x0039e00500987984 */ /* 0x000ea20008004c00 */
[C---:B-1----:R-:W-:Y:S01]  /*125c0*/  FFMA R206, R164.reuse, R16, R206 ;  /* 0x00000010a4ce7223 */ /* 0x042fe200000000ce */
        /* <DEDUP_REMOVED lines=34> */
[----:B------:R-:W-:Y:S01]  /*127f0*/  ISETP.GE.U32.AND P0, PT, R232, R229, PT ;  /* 0x000000e5e800720c */ /* 0x000fe20003f06070 */
[C---:B------:R-:W-:Y:S01]  /*12800*/  FFMA R187, R143.reuse, R19, R164 ;  /* 0x000000138fbb7223 */ /* 0x040fe200000000a4 */
[----:B------:R-:W-:Y:S01]  /*12810*/  SEL R2, R2, RZ, !P1 ;  /* 0x000000ff02027207 */ /* 0x000fe20004800000 */
        /* <DEDUP_REMOVED lines=15> */
[C---:B-1----:R-:W-:Y:S01]  /*12910*/  FFMA R16, R156.reuse, R68, R171 ;  /* 0x000000449c107223 */ /* 0x042fe200000000ab */
[C---:B------:R-:W-:Y:S01]  /*12920*/  FFMA R28, R156.reuse, R8, R175 ;  /* 0x000000089c1c7223 */ /* 0x040fe200000000af */
        /* <DEDUP_REMOVED lines=10> */
[C---:B---3--:R-:W-:Y:S01]  /*129d0*/  FFMA R28, R160.reuse, R8, R179 ;  /* 0x00000008a01c7223 */ /* 0x048fe200000000b3 */
        /* <DEDUP_REMOVED lines=11> */
[C---:B------:R-:W-:Y:S01]  /*12a90*/  FFMA R46, R162.reuse, R26, R19 ;  /* 0x0000001aa22e7223 */ /* 0x040fe20000000013 */
[----:B------:R-:W-:Y:S01]  /*12aa0*/  FFMA R47, R163, R11, R16 ;  /* 0x0000000ba32f7223 */ /* 0x000fe20000000010 */
[-C--:B------:R-:W-:Y:S01]  /*12ab0*/  FFMA R44, R162, R6.reuse, R29 ;  /* 0x00000006a22c7223 */ /* 0x080fe2000000001d */
[----:B------:R1:W3:Y:S01]  /*12ac0*/  LDS.128 R16, [R0.X4+UR5+0x39f0] ;  /* 0x0039f00500107984 */ /* 0x0002e20008004c00 */
        /* <DEDUP_REMOVED lines=8> */
[----:B------:R-:W-:Y:S01]  /*12b50*/  ULDC.64 UR10, c[0x0][0x118] ;  /* 0x00004600000a7ab9 */ /* 0x000fe20000000a00 */
[C---:B--2---:R-:W-:Y:S01]  /*12b60*/  FFMA R164, R140.reuse, R4, R191 ;  /* 0x000000048ca47223 */ /* 0x044fe200000000bf */
[C---:B------:R-:W-:Y:S01]  /*12b70*/  FFMA R166, R140.reuse, R68, R185 ;  /* 0x000000448ca67223 */ /* 0x040fe200000000b9 */
[C---:B------:R-:W-:Y:S01]  /*12b80*/  FFMA R168, R140.reuse, R24, R187 ;  /* 0x000000188ca87223 */ /* 0x040fe200000000bb */
[----:B------:R-:W-:-:S01]  /*12b90*/  FFMA R140, R140, R8, R189 ;  /* 0x000000088c8c7223 */ /* 0x000fc200000000bd */
[----:B-1----:R-:W2:Y:S04]  /*12ba0*/  LDL R158, [R1+0x4] ;  /* 0x00000400019e7983 */ /* 0x002ea80000100800 */
[----:B------:R-:W4:Y:S04]  /*12bb0*/  LDL R160, [R1+0xc] ;  /* 0x00000c0001a07983 */ /* 0x000f280000100800 */
[----:B------:R-:W5:Y:S04]  /*12bc0*/  LDL R183, [R1] ;  /* 0x0000000001b77983 */ /* 0x000f680000100800 */
[----:B---3--:R-:W3:Y:S04]  /*12bd0*/  LDL R194, [R1+0x14] ;  /* 0x0000140001c27983 */ /* 0x008ee80000100800 */
[----:B------:R-:W3:Y:S04]  /*12be0*/  LDL R193, [R1+0x8] ;  /* 0x0000080001c17983 */ /* 0x000ee80000100800 */
        /* <DEDUP_REMOVED lines=14> */
[----:B------:R-:W3:Y:S01]  /*12cd0*/  LDL R170, [R1+0x48] ;  /* 0x0000480001aa7983 */ /* 0x000ee20000100800 */
[----:B------:R-:W-:Y:S01]  /*12ce0*/  IADD3 R152, P1, R242, UR6, RZ ;  /* 0x00000006f2987c10 */ /* 0x000fe2000ff3e0ff */
[----:B------:R-:W-:Y:S01]  /*12cf0*/  UIADD3 UR4, UR4, 0x1, URZ ;  /* 0x0000000104047890 */ /* 0x000fe2000fffe03f */
[----:B------:R-:W-:Y:S01]  /*12d00*/  IADD3 R154, P2, R244, UR6, RZ ;  /* 0x00000006f49a7c10 */ /* 0x000fe2000ff5e0ff */
[----:B------:R-:W-:Y:S01]  /*12d10*/  FFMA R4, R16, R4, R169 ;  /* 0x0000000410047223 */ /* 0x000fe200000000a9 */
[----:B------:R-:W-:Y:S01]  /*12d20*/  IADD3.X R153, R241, UR7, RZ, P1, !PT ;  /* 0x00000007f1997c10 */ /* 0x000fe20008ffe4ff */
[----:B------:R-:W-:Y:S01]  /*12d30*/  UISETP.GE.AND UP0, UPT, UR4, 0x2, UPT ;  /* 0x000000020400788c */ /* 0x000fe2000bf06270 */
[----:B------:R-:W-:Y:S01]  /*12d40*/  IADD3 R28, P1, R246, UR6, RZ ;  /* 0x00000006f61c7c10 */ /* 0x000fe2000ff3e0ff */
[C---:B------:R-:W-:Y:S01]  /*12d50*/  FFMA R8, R16.reuse, R8, R3 ;  /* 0x0000000810087223 */ /* 0x040fe20000000003 */
[----:B------:R-:W-:Y:S01]  /*12d60*/  IADD3.X R155, R243, UR7, RZ, P2, !PT ;  /* 0x00000007f39b7c10 */ /* 0x000fe200097fe4ff */
[C---:B------:R-:W-:Y:S01]  /*12d70*/  FFMA R68, R16.reuse, R68, R165 ;  /* 0x0000004410447223 */ /* 0x040fe200000000a5 */
[----:B------:R-:W-:Y:S01]  /*12d80*/  IADD3.X R29, R245, UR7, RZ, P1, !PT ;  /* 0x00000007f51d7c10 */ /* 0x000fe20008ffe4ff */
[----:B------:R-:W-:Y:S01]  /*12d90*/  FFMA R16, R16, R24, R167 ;  /* 0x0000001810107223 */ /* 0x000fe200000000a7 */
[----:B------:R-:W-:Y:S01]  /*12da0*/  IADD3 R30, P1, R248, UR6, RZ ;  /* 0x00000006f81e7c10 */ /* 0x000fe2000ff3e0ff */
[----:B------:R-:W-:Y:S01]  /*12db0*/  USEL UR4, UR4, URZ, !UP0 ;  /* 0x0000003f04047287 */ /* 0x000fe2000c000000 */
[----:B------:R-:W-:-:S02]  /*12dc0*/  IADD3 R162, P2, R250, UR6, RZ ;  /* 0x00000006faa27c10 */ /* 0x000fc4000ff5e0ff */
[----:B------:R-:W-:Y:S01]  /*12dd0*/  IADD3.X R31, R247, UR7, RZ, P1, !PT ;  /* 0x00000007f71f7c10 */ /* 0x000fe20008ffe4ff */
[----:B------:R-:W-:Y:S01]  /*12de0*/  USHF.L.U32 UR5, UR4, 0xe, URZ ;  /* 0x0000000e04057899 */ /* 0x000fe2000800063f */
[----:B------:R-:W-:Y:S02]  /*12df0*/  IADD3 R156, P1, R252, UR6, RZ ;  /* 0x00000006fc9c7c10 */ /* 0x000fe4000ff3e0ff */
[C---:B------:R-:W-:Y:S01]  /*12e00*/  LEA R171, R2.reuse, R240, 0xe ;  /* 0x000000f002ab7211 */ /* 0x040fe200078e70ff */
[----:B------:R-:W-:Y:S06]  /*12e10*/  BAR.SYNC 0x0 ;  /* 0x0000000000007b1d */ /* 0x000fec0000000000 */
[----:B------:R-:W-:Y:S01]  /*12e20*/  IADD3.X R157, R251, UR7, RZ, P1, !PT ;  /* 0x00000007fb9d7c10 */ /* 0x000fe20008ffe4ff */
[----:B------:R-:W-:Y:S01]  /*12e30*/  @!PT LDS RZ, [RZ] ;  /* 0x00000000fffff984 */ /* 0x000fe20000000800 */
[----:B------:R-:W-:Y:S01]  /*12e40*/  @!PT LDS RZ, [RZ] ;  /* 0x00000000fffff984 */ /* 0x000fe20000000800 */
[----:B------:R-:W-:Y:S01]  /*12e50*/  @!PT LDS RZ, [RZ] ;  /* 0x00000000fffff984 */ /* 0x000fe20000000800 */
[----:B------:R3:W-:Y:S01]  /*12e60*/  LDGSTS.E.BYPASS.128 [R171], [R152.64], !P0 ;  /* 0x0000000098ab7fae */ /* 0x0007e2000c101c4a */
[C---:B------:R-:W-:Y:S01]  /*12e70*/  LEA R173, R2.reuse, R239, 0xe ;  /* 0x000000ef02ad7211 */ /* 0x040fe200078e70ff */
[----:B------:R-:W-:Y:S01]  /*12e80*/  UIADD3 UR8, UR5, 0x8000, URZ ;  /* 0x0000800005087890 */ /* 0x000fe2000fffe03f */
[----:B------:R-:W-:-:S02]  /*12e90*/  LEA R175, R2, R238, 0xe ;  /* 0x000000ee02af7211 */ /* 0x000fc400078e70ff */
[C---:B------:R-:W-:Y:S01]  /*12ea0*/  LEA R177, R2.reuse, R237, 0xe ;  /* 0x000000ed02b17211 */ /* 0x040fe200078e70ff */
[----:B------:R1:W-:Y:S01]  /*12eb0*/  LDGSTS.E.BYPASS.128 [R173], [R154.64], !P0 ;  /* 0x000000009aad7fae */ /* 0x0003e2000c101c4a */
[----:B------:R-:W-:Y:S02]  /*12ec0*/  IADD3.X R163, R249, UR7, RZ, P2, !PT ;  /* 0x00000007f9a37c10 */ /* 0x000fe400097fe4ff */
[C---:B------:R-:W-:Y:S01]  /*12ed0*/  LEA R179, R2.reuse, R236, 0xe ;  /* 0x000000ec02b37211 */ /* 0x040fe200078e70ff */
[----:B------:R1:W-:Y:S01]  /*12ee0*/  LDGSTS.E.BYPASS.128 [R175], [R28.64], !P0 ;  /* 0x000000001caf7fae */ /* 0x0003e2000c101c4a */
[C---:B------:R-:W-:Y:S02]  /*12ef0*/  LEA R181, R2.reuse, R235, 0xe ;  /* 0x000000eb02b57211 */ /* 0x040fe400078e70ff */
[----:B------:R-:W-:Y:S01]  /*12f00*/  LEA R185, R2, R233, 0xe ;  /* 0x000000e902b97211 */ /* 0x000fe200078e70ff */
[----:B------:R1:W-:Y:S04]  /*12f10*/  LDGSTS.E.BYPASS.128 [R177], [R30.64], !P0 ;  /* 0x000000001eb17fae */ /* 0x0003e8000c101c4a */
[----:B------:R1:W-:Y:S04]  /*12f20*/  LDGSTS.E.BYPASS.128 [R179], [R162.64], !P0 ;  /* 0x00000000a2b37fae */ /* 0x0003e8000c101c4a */
[----:B------:R1:W-:Y:S01]  /*12f30*/  LDGSTS.E.BYPASS.128 [R181], [R156.64], !P0 ;  /* 0x000000009cb57fae */ /* 0x0003e2000c101c4a */
[----:B--2---:R-:W-:-:S02]  /*12f40*/  IADD3 R158, P1, R158, UR6, RZ ;  /* 0x000000069e9e7c10 */ /* 0x004fc4000ff3e0ff */
[----:B----4-:R-:W-:Y:S02]  /*12f50*/  IADD3 R160, P2, R160, UR6, RZ ;  /* 0x00000006a0a07c10 */ /* 0x010fe4000ff5e0ff */
[----:B-----5:R-:W-:Y:S02]  /*12f60*/  IADD3.X R159, R183, UR7, RZ, P1, !PT ;  /* 0x00000007b79f7c10 */ /* 0x020fe40008ffe4ff */
[----:B------:R-:W-:Y:S02]  /*12f70*/  LEA R183, R2, R234, 0xe ;  /* 0x000000ea02b77211 */ /* 0x000fe400078e70ff */
[----:B---3--:R-:W-:-:S03]  /*12f80*/  IADD3 R152, P1, R194, UR6, RZ ;  /* 0x00000006c2987c10 */ /* 0x008fc6000ff3e0ff */
[----:B------:R2:W-:Y:S01]  /*12f90*/  LDGSTS.E.BYPASS.128 [R183], [R158.64], !P0 ;  /* 0x000000009eb77fae */ /* 0x0005e2000c101c4a */
[----:B------:R-:W-:Y:S02]  /*12fa0*/  IADD3.X R161, R193, UR7, RZ, P2, !PT ;  /* 0x00000007c1a17c10 */ /* 0x000fe400097fe4ff */
[----:B-1----:R-:W-:-:S03]  /*12fb0*/  IADD3 R154, P2, R192, UR6, RZ ;  /* 0x00000006c09a7c10 */ /* 0x002fc6000ff5e0ff */
[----:B------:R1:W-:Y:S01]  /*12fc0*/  LDGSTS.E.BYPASS.128 [R185], [R160.64], !P0 ;  /* 0x00000000a0b97fae */ /* 0x0003e2000c101c4a */
[----:B------:R-:W-:-:S03]  /*12fd0*/  IADD3.X R153, R191, UR7, RZ, P1, !PT ;  /* 0x00000007bf997c10 */ /* 0x000fc60008ffe4ff */
[----:B------:R-:W0:Y:S01]  /*12fe0*/  LDGDEPBAR ;  /* 0x00000000000079af */ /* 0x000e220000000000 */
[----:B------:R-:W-:-:S03]  /*12ff0*/  IADD3 R156, P1, R190, UR6, RZ ;  /* 0x00000006be9c7c10 */ /* 0x000fc6000ff3e0ff */
[----:B------:R3:W-:Y:S01]  /*13000*/  LDGSTS.E.BYPASS.128 [R171+0x8000], [R152.64], !P0 ;  /* 0x0800000098ab7fae */ /* 0x0007e2000c101c4a */
[----:B------:R-:W-:Y:S02]  /*13010*/  IADD3.X R155, R189, UR7, RZ, P2, !PT ;  /* 0x00000007bd9b7c10 */ /* 0x000fe400097fe4ff */
[----:B------:R-:W-:-:S03]  /*13020*/  IADD3 R28, P2, R188, UR6, RZ ;  /* 0x00000006bc1c7c10 */ /* 0x000fc6000ff5e0ff */
[----:B------:R4:W-:Y:S01]  /*13030*/  LDGSTS.E.BYPASS.128 [R173+0x8000], [R154.64], !P0 ;  /* 0x080000009aad7fae */ /* 0x0009e2000c101c4a */
[----:B------:R-:W-:Y:S02]  /*13040*/  IADD3.X R157, R187, UR7, RZ, P1, !PT ;  /* 0x00000007bb9d7c10 */ /* 0x000fe40008ffe4ff */
[----:B------:R-:W-:-:S03]  /*13050*/  IADD3 R30, P1, R186, UR6, RZ ;  /* 0x00000006ba1e7c10 */ /* 0x000fc6000ff3e0ff */
[----:B------:R5:W-:Y:S01]  /*13060*/  LDGSTS.E.BYPASS.128 [R175+0x8000], [R156.64], !P0 ;  /* 0x080000009caf7fae */ /* 0x000be2000c101c4a */
[----:B------:R-:W-:Y:S01]  /*13070*/  IADD3.X R29, R184, UR7, RZ, P2, !PT ;  /* 0x00000007b81d7c10 */ /* 0x000fe200097fe4ff */
[-C--:B----4-:R-:W-:Y:S01]  /*13080*/  FFMA R155, R141, R9.reuse, R140 ;  /* 0x000000098d9b7223 */ /* 0x090fe2000000008c */
[----:B------:R-:W-:Y:S01]  /*13090*/  FFMA R9, R17, R9, R8 ;  /* 0x0000000911097223 */ /* 0x000fe20000000008 */
[----:B--2---:R-:W-:Y:S02]  /*130a0*/  IADD3 R158, P2, R182, UR6, RZ ;  /* 0x00000006b69e7c10 */ /* 0x004fe4000ff5e0ff */
[----:B------:R2:W-:Y:S01]  /*130b0*/  LDGSTS.E.BYPASS.128 [R177+0x8000], [R28.64], !P0 ;  /* 0x080000001cb17fae */ /* 0x0005e2000c101c4a */
[-C--:B------:R-:W-:Y:S01]  /*130c0*/  FFMA R140, R142, R10.reuse, R155 ;  /* 0x0000000a8e8c7223 */ /* 0x080fe2000000009b */
[----:B------:R-:W-:Y:S01]  /*130d0*/  FFMA R10, R18, R10, R9 ;  /* 0x0000000a120a7223 */ /* 0x000fe20000000009 */
[----:B-1----:R-:W-:Y:S01]  /*130e0*/  IADD3 R160, P3, R180, UR6, RZ ;  /* 0x00000006b4a07c10 */ /* 0x002fe2000ff7e0ff */
[-C--:B-----5:R-:W-:Y:S01]  /*130f0*/  FFMA R157, R141, R69.reuse, R166 ;  /* 0x000000458d9d7223 */ /* 0x0a0fe200000000a6 */
[----:B------:R-:W-:Y:S01]  /*13100*/  FFMA R69, R17, R69, R68 ;  /* 0x0000004511457223 */ /* 0x000fe20000000044 */
[----:B------:R-:W-:-:S02]  /*13110*/  IADD3.X R31, R178, UR7, RZ, P1, !PT ;  /* 0x00000007b21f7c10 */ /* 0x000fc40008ffe4ff */
[-C--:B------:R-:W-:Y:S01]  /*13120*/  FFMA R0, R142, R70.reuse, R157 ;  /* 0x000000468e007223 */ /* 0x080fe2000000009d */
[----:B------:R-:W-:Y:S01]  /*13130*/  FFMA R70, R18, R70, R69 ;  /* 0x0000004612467223 */ /* 0x000fe20000000045 */
[----:B---3--:R-:W-:Y:S01]  /*13140*/  IADD3 R152, P1, R176, UR6, RZ ;  /* 0x00000006b0987c10 */ /* 0x008fe2000ff3e0ff */
[----:B------:R1:W-:Y:S01]  /*13150*/  LDGSTS.E.BYPASS.128 [R179+0x8000], [R30.64], !P0 ;  /* 0x080000001eb37fae */ /* 0x0003e2000c101c4a */
[C---:B--2---:R-:W-:Y:S01]  /*13160*/  FFMA R29, R141.reuse, R25, R168 ;  /* 0x000000198d1d7223 */ /* 0x044fe200000000a8 */
[-C--:B------:R-:W-:Y:S01]  /*13170*/  FFMA R141, R141, R5.reuse, R164 ;  /* 0x000000058d8d7223 */ /* 0x080fe200000000a4 */
[----:B------:R-:W-:Y:S01]  /*13180*/  IADD3.X R159, R174, UR7, RZ, P2, !PT ;  /* 0x00000007ae9f7c10 */ /* 0x000fe200097fe4ff */
[C---:B------:R-:W-:Y:S01]  /*13190*/  FFMA R5, R17.reuse, R5, R4 ;  /* 0x0000000511057223 */ /* 0x040fe20000000004 */
[----:B------:R-:W-:Y:S01]  /*131a0*/  FFMA R17, R17, R25, R16 ;  /* 0x0000001911117223 */ /* 0x000fe20000000010 */
[----:B------:R-:W-:Y:S01]  /*131b0*/  UIADD3 UR6, UP0, UR6, 0x80, URZ ;  /* 0x0000008006067890 */ /* 0x000fe2000ff1e03f */
[----:B------:R-:W-:Y:S01]  /*131c0*/  IADD3.X R161, R172, UR7, RZ, P3, !PT ;  /* 0x00000007aca17c10 */ /* 0x000fe20009ffe4ff */
[----:B------:R2:W-:Y:S01]  /*131d0*/  LDGSTS.E.BYPASS.128 [R181+0x8000], [R158.64], !P0 ;  /* 0x080000009eb57fae */ /* 0x0005e2000c101c4a */
[-C--:B------:R-:W-:Y:S01]  /*131e0*/  FFMA R28, R142, R6.reuse, R141 ;  /* 0x000000068e1c7223 */ /* 0x080fe2000000008d */
[----:B------:R-:W-:Y:S01]  /*131f0*/  FFMA R6, R18, R6, R5 ;  /* 0x0000000612067223 */ /* 0x000fe20000000005 */
[----:B------:R-:W-:Y:S01]  /*13200*/  IADD3.X R153, R170, UR7, RZ, P1, !PT ;  /* 0x00000007aa997c10 */ /* 0x000fe20008ffe4ff */
[----:B------:R2:W-:Y:S01]  /*13210*/  LDGSTS.E.BYPASS.128 [R183+0x8000], [R160.64], !P0 ;  /* 0x08000000a0b77fae */ /* 0x0005e2000c101c4a */
[-C--:B-1----:R-:W-:Y:S01]  /*13220*/  FFMA R30, R142, R26.reuse, R29 ;  /* 0x0000001a8e1e7223 */ /* 0x082fe2000000001d */
[----:B------:R-:W-:Y:S01]  /*13230*/  FFMA R26, R18, R26, R17 ;  /* 0x0000001a121a7223 */ /* 0x000fe20000000011 */
[----:B------:R-:W-:Y:S01]  /*13240*/  UIADD3.X UR7, URZ, UR7, URZ, UP0, !UPT ;  /* 0x000000073f077290 */ /* 0x000fe200087fe43f */
[----:B------:R2:W-:Y:S01]  /*13250*/  LDGSTS.E.BYPASS.128 [R185+0x8000], [R152.64], !P0 ;  /* 0x0800000098b97fae */ /* 0x0005e2000c101c4a */
[----:B------:R-:W-:Y:S01]  /*13260*/  ISETP.GE.U32.AND P0, PT, R232, 0x8c, PT ;  /* 0x0000008ce800780c */ /* 0x000fe20003f06070 */
[C---:B------:R-:W-:Y:S01]  /*13270*/  FFMA R31, R143.reuse, R11, R140 ;  /* 0x0000000b8f1f7223 */ /* 0x040fe2000000008c */
[C---:B------:R-:W-:Y:S01]  /*13280*/  FFMA R30, R143.reuse, R27, R30 ;  /* 0x0000001b8f1e7223 */ /* 0x040fe2000000001e */
[----:B------:R-:W0:Y:S01]  /*13290*/  LDGDEPBAR ;  /* 0x00000000000079af */ /* 0x000e220000000000 */
[C---:B------:R-:W-:Y:S01]  /*132a0*/  FFMA R29, R143.reuse, R71, R0 ;  /* 0x000000478f1d7223 */ /* 0x040fe20000000000 */
[----:B------:R-:W-:Y:S01]  /*132b0*/  FFMA R28, R143, R7, R28 ;  /* 0x000000078f1c7223 */ /* 0x000fe2000000001c */
[C---:B------:R-:W-:Y:S01]  /*132c0*/  FFMA R143, R19.reuse, R11, R10 ;  /* 0x0000000b138f7223 */ /* 0x040fe2000000000a */
[C---:B------:R-:W-:Y:S01]  /*132d0*/  FFMA R142, R19.reuse, R27, R26 ;  /* 0x0000001b138e7223 */ /* 0x040fe2000000001a */
[C---:B------:R-:W-:Y:S01]  /*132e0*/  FFMA R141, R19.reuse, R71, R70 ;  /* 0x00000047138d7223 */ /* 0x040fe20000000046 */
[----:B------:R-:W-:Y:S01]  /*132f0*/  FFMA R140, R19, R7, R6 ;  /* 0x00000007138c7223 */ /* 0x000fe20000000006 */
[----:B------:R-:W-:-:S04]  /*13300*/  DEPBAR.LE SB0, 0x2 ;  /* 0x000080800000791a */ /* 0x000fc80000000000 */
[----:B------:R-:W-:Y:S06]  /*13310*/  BAR.SYNC 0x0 ;  /* 0x0000000000007b1d */ /* 0x000fec0000000000 */
[----:B--2---:R-:W-:Y:S01]  /*13320*/  @P0 CALL.REL.NOINC `(.L_x_0) ;  /* 0x0000001000000944 */ /* 0x004fe20003c00000 */
[----:B------:R-:W-:Y:S05]  /*13330*/  BRA `(.L_x_1) ;  /* 0xfffee74000007947 */ /* 0x000fea000383ffff */
.L_x_0:
[----:B------:R-:W2:Y:S01]  /*13340*/  LDL.LU R154, [R1+0x54] ;  /* 0x00005400019a7983 */ /* 0x000ea20000300800 */
[----:B------:R-:W-:-:S04]  /*13350*/  DEPBAR.LE SB0, 0x0 ;  /* 0x000080000000791a */ /* 0x000fc80000000000 */
[----:B------:R-:W1:Y:S01]  /*13360*/  S2R R0, SR_TID.X ;  /* 0x0000000000007919 */ /* 0x000e620000002100 */
[----:B------:R-:W-:Y:S02]  /*13370*/  ULDC UR4, c[0x0][0x178] ;  /* 0x00005e0000047ab9 */ /* 0x000fe40000000800 */
[----:B------:R-:W-:Y:S01]  /*13380*/  UIMAD UR4, UR4, 0x32, URZ ;  /* 0x00000032040478a4 */ /* 0x000fe2000f8e023f */
[----:B------:R-:W3:Y:S01]  /*13390*/  S2R R229, SR_TID.X ;  /* 0x0000000000e57919 */ /* 0x000ee20000002100 */
[----:B-1----:R-:W-:Y:S02]  /*133a0*/  SHF.R.U32.HI R3, RZ, 0x5, R0 ;  /* 0x00000005ff037819 */ /* 0x002fe40000011600 */
[----:B------:R-:W-:Y:S02]  /*133b0*/  SHF.L.U32 R0, R0, 0x2, RZ ;  /* 0x0000000200007819 */ /* 0x000fe400000006ff */
[----:B---3--:R-:W-:Y:S02]  /*133c0*/  SHF.L.U32 R229, R229, 0x2, RZ ;  /* 0x00000002e5e57819 */ /* 0x008fe400000006ff */
[----:B------:R-:W-:-:S02]  /*133d0*/  SGXT.U32 R3, R3, 0x2 ;  /* 0x000000020303781a */ /* 0x000fc40000000000 */
[----:B------:R-:W-:-:S05]  /*133e0*/  LOP3.LUT R229, R229, 0x7c, RZ, 0xc0, !PT ;  /* 0x0000007ce5e57812 */ /* 0x000fca00078ec0ff */
[C---:B------:R-:W-:Y:S01]  /*133f0*/  IMAD R164, R3.reuse, 0x210, R229 ;  /* 0x0000021003a47824 */ /* 0x040fe200078e02e5 */
[----:B------:R-:W-:Y:S06]  /*13400*/  BAR.SYNC 0x0 ;  /* 0x0000000000007b1d */ /* 0x000fec0000000000 */
[----:B------:R-:W-:Y:S01]  /*13410*/  SHF.L.U32 R2, R164, 0x2, RZ ;  /* 0x00000002a4027819 */ /* 0x000fe200000006ff */
[----:B------:R-:W-:Y:S04]  /*13420*/  STS.128 [R164.X4], R84 ;  /* 0x00000054a4007388 */ /* 0x000fe80000004c00 */
[----:B------:R-:W-:Y:S01]  /*13430*/  IMAD R2, R3, -0x630, R2 ;  /* 0xfffff9d003027824 */ /* 0x000fe200078e0202 */
[----:B------:R-:W-:Y:S01]  /*13440*/  STS.128 [R164.X4+0x210], R32 ;  /* 0x00021020a4007388 */ /* 0x000fe20000004c00 */
[----:B------:R-:W-:-:S03]  /*13450*/  MOV R3, 0x4 ;  /* 0x0000000400037802 */ /* 0x000fc60000000f00 */
[----:B------:R-:W-:Y:S04]  /*13460*/  STS.128 [R164.X4+0x420], R12 ;  /* 0x0004200ca4007388 */ /* 0x000fe80000004c00 */
[----:B------:R-:W-:Y:S04]  /*13470*/  STS.128 [R164.X4+0x630], R80 ;  /* 0x00063050a4007388 */ /* 0x000fe80000004c00 */
[----:B------:R-:W-:Y:S06]  /*13480*/  BAR.SYNC 0x0 ;  /* 0x0000000000007b1d */ /* 0x000fec0000000000 */
[----:B------:R-:W1:Y:S04]  /*13490*/  LDS.128 R160, [R2] ;  /* 0x0000000002a07984 */ /* 0x000e680000000c00 */
[----:B------:R-:W3:Y:S04]  /*134a0*/  LDS.128 R16, [R2+0x840] ;  /* 0x0008400002107984 */ /* 0x000ee80000000c00 */
[----:B------:R-:W4:Y:S04]  /*134b0*/  LDS.128 R8, [R2+0x1080] ;  /* 0x0010800002087984 */ /* 0x000f280000000c00 */
[----:B------:R-:W5:Y:S04]  /*134c0*/  LDS.128 R4, [R2+0x18c0] ;  /* 0x0018c00002047984 */ /* 0x000f680000000c00 */
[----:B------:R-:W-:Y:S06]  /*134d0*/  BAR.SYNC 0x0 ;  /* 0x0000000000007b1d */ /* 0x000fec0000000000 */
[----:B------:R-:W-:Y:S04]  /*134e0*/  STS.128 [R164.X4], R20 ;  /* 0x00000014a4007388 */ /* 0x000fe80000004c00 */
[----:B------:R-:W-:Y:S04]  /*134f0*/  STS.128 [R164.X4+0x210], R36 ;  /* 0x00021024a4007388 */ /* 0x000fe80000004c00 */
[----:B------:R-:W-:Y:S04]  /*13500*/  STS.128 [R164.X4+0x420], R40 ;  /* 0x00042028a4007388 */ /* 0x000fe80000004c00 */
[----:B------:R-:W-:Y:S04]  /*13510*/  STS.128 [R164.X4+0x630], R60 ;  /* 0x0006303ca4007388 */ /* 0x000fe80000004c00 */
[----:B------:R-:W-:Y:S06]  /*13520*/  BAR.SYNC 0x0 ;  /* 0x0000000000007b1d */ /* 0x000fec0000000000 */
[----:B------:R-:W1:Y:S04]  /*13530*/  LDS.128 R156, [R2] ;  /* 0x00000000029c7984 */ /* 0x000e680000000c00 */
[----:B------:R-:W-:Y:S04]  /*13540*/  LDS.128 R24, [R2+0x1080] ;  /* 0x0010800002187984 */ /* 0x000fe80000000c00 */
[----:B------:R-:W-:Y:S01]  /*13550*/  LDS.128 R12, [R2+0x18c0] ;  /* 0x0018c000020c7984 */ /* 0x000fe20000000c00 */
[----:B--2---:R-:W-:-:S03]  /*13560*/  LOP3.LUT R0, R154, 0x7c, R0, 0xf8, !PT ;  /* 0x0000007c9a007812 */ /* 0x004fc600078ef800 */
[----:B------:R-:W2:Y:S04]  /*13570*/  LDS.128 R152, [R2+0x840] ;  /* 0x0008400002987984 */ /* 0x000ea80000000c00 */
[----:B------:R-:W-:Y:S06]  /*13580*/  BAR.SYNC 0x0 ;  /* 0x0000000000007b1d */ /* 0x000fec0000000000 */
[----:B------:R-:W-:Y:S01]  /*13590*/  STS.128 [R164.X4], R88 ;  /* 0x00000058a4007388 */ /* 0x000fe20000004c00 */
[----:B------:R-:W-:-:S03]  /*135a0*/  ISETP.GE.AND P0, PT, R0, 0x80, PT ;  /* 0x000000800000780c */ /* 0x000fc60003f06270 */
[----:B------:R-:W-:Y:S01]  /*135b0*/  STS.128 [R164.X4+0x210], R52 ;  /* 0x00021034a4007388 */ /* 0x000fe20000004c00 */
[----:B------:R-:W-:-:S03]  /*135c0*/  ISETP.LT.AND P1, PT, R231, UR4, !P0 ;  /* 0x00000004e7007c0c */ /* 0x000fc6000c721270 */
[----:B------:R-:W-:Y:S04]  /*135d0*/  STS.128 [R164.X4+0x420], R56 ;  /* 0x00042038a4007388 */ /* 0x000fe80000004c00 */
[----:B------:R-:W-:Y:S04]  /*135e0*/  STS.128 [R164.X4+0x630], R72 ;  /* 0x00063048a4007388 */ /* 0x000fe80000004c00 */
[----:B------:R-:W-:Y:S06]  /*135f0*/  BAR.SYNC 0x0 ;  /* 0x0000000000007b1d */ /* 0x000fec0000000000 */
[----:B------:R-:W1:Y:S04]  /*13600*/  LDS.128 R40, [R2] ;  /* 0x0000000002287984 */ /* 0x000e680000000c00 */
[----:B------:R-:W1:Y:S04]  /*13610*/  LDS.128 R36, [R2+0x840] ;  /* 0x0008400002247984 */ /* 0x000e680000000c00 */
[----:B------:R-:W1:Y:S04]  /*13620*/  LDS.128 R32, [R2+0x1080] ;  /* 0x0010800002207984 */ /* 0x000e680000000c00 */
[----:B------:R-:W1:Y:S04]  /*13630*/  LDS.128 R20, [R2+0x18c0] ;  /* 0x0018c00002147984 */ /* 0x000e680000000c00 */
[----:B------:R-:W-:Y:S06]  /*13640*/  BAR.SYNC 0x0 ;  /* 0x0000000000007b1d */ /* 0x000fec0000000000 */
[----:B------:R-:W-:Y:S04]  /*13650*/  STS.128 [R164.X4], R92 ;  /* 0x0000005ca4007388 */ /* 0x000fe80000004c00 */
[----:B------:R-:W-:Y:S04]  /*13660*/  STS.128 [R164.X4+0x210], R96 ;  /* 0x00021060a4007388 */ /* 0x000fe80000004c00 */
        /* <DEDUP_REMOVED lines=13> */
[----:B------:R-:W1:Y:S01]  /*13740*/  LDS.128 R88, [R2] ;  /* 0x0000000002587984 */ /* 0x000e620000000c00 */
[----:B------:R-:W-:-:S02]  /*13750*/  LOP3.LUT R121, R231, 0x8, RZ, 0xfc, !PT ;  /* 0x00000008e7797812 */ /* 0x000fc400078efcff */
[----:B------:R-:W-:Y:S01]  /*13760*/  LOP3.LUT R123, R231, 0x28, RZ, 0xfc, !PT ;  /* 0x00000028e77b7812 */ /* 0x000fe200078efcff */
[----:B------:R-:W1:Y:S01]  /*13770*/  LDS.128 R84, [R2+0x840] ;  /* 0x0008400002547984 */ /* 0x000e620000000c00 */
[----:B------:R-:W-:-:S03]  /*13780*/  ISETP.LT.AND P2, PT, R121, UR4, !P0 ;  /* 0x0000000479007c0c */ /* 0x000fc6000c741270 */
[----:B------:R-:W1:Y:S04]  /*13790*/  LDS.128 R80, [R2+0x1080] ;  /* 0x0010800002507984 */ /* 0x000e680000000c00 */
[----:B------:R-:W1:Y:S04]  /*137a0*/  LDS.128 R72, [R2+0x18c0] ;  /* 0x0018c00002487984 */ /* 0x000e680000000c00 */
[----:B------:R-:W-:Y:S06]  /*137b0*/  BAR.SYNC 0x0 ;  /* 0x0000000000007b1d */ /* 0x000fec0000000000 */
[----:B------:R2:W-:Y:S04]  /*137c0*/  STS.128 [R164.X4+0x630], R116 ;  /* 0x00063074a4007388 */ /* 0x0005e80000004c00 */
[----:B------:R-:W-:Y:S04]  /*137d0*/  STS.128 [R164.X4], R148 ;  /* 0x00000094a4007388 */ /* 0x000fe80000004c00 */
[----:B------:R-:W-:Y:S04]  /*137e0*/  STS.128 [R164.X4+0x210], R64 ;  /* 0x00021040a4007388 */ /* 0x000fe80000004c00 */
[----:B------:R-:W-:Y:S01]  /*137f0*/  STS.128 [R164.X4+0x420], R48 ;  /* 0x00042030a4007388 */ /* 0x000fe20000004c00 */
[----:B--2---:R-:W-:-:S03]  /*13800*/  LEA R116, R231, R0, 0x7 ;  /* 0x00000000e7747211 */ /* 0x004fc600078e38ff */
[----:B------:R-:W-:Y:S06]  /*13810*/  BAR.SYNC 0x0 ;  /* 0x0000000000007b1d */ /* 0x000fec0000000000 */
[----:B------:R-:W2:Y:S01]  /*13820*/  LDS.128 R112, [R2] ;  /* 0x0000000002707984 */ /* 0x000ea20000000c00 */
[----:B------:R-:W-:Y:S01]  /*13830*/  IMAD.WIDE R116, R116, R3, c[0x0][0x170] ;  /* 0x00005c0074747625 */ /* 0x000fe200078e0203 */
[C---:B------:R-:W-:Y:S02]  /*13840*/  LOP3.LUT R119, R231.reuse, 0x4, RZ, 0xfc, !PT ;  /* 0x00000004e7777812 */ /* 0x040fe400078efcff */
        /* <DEDUP_REMOVED lines=11> */
[----:B------:R-:W2:Y:S04]  /*13900*/  LDS.128 R64, [R2+0x1080] ;  /* 0x0010800002407984 */ /* 0x000ea80000000c00 */
[----:B------:R-:W2:Y:S04]  /*13910*/  LDS.128 R48, [R2+0x18c0] ;  /* 0x0018c00002307984 */ /* 0x000ea80000000c00 */
[----:B------:R-:W-:Y:S06]  /*13920*/  BAR.SYNC 0x0 ;  /* 0x0000000000007b1d */ /* 0x000fec0000000000 */
[----:B------:R-:W-:Y:S04]  /*13930*/  STS.128 [R164.X4], R76 ;  /* 0x0000004ca4007388 */ /* 0x000fe80000004c00 */
[----:B------:R-:W-:Y:S04]  /*13940*/  STS.128 [R164.X4+0x210], R44 ;  /* 0x0002102ca4007388 */ /* 0x000fe80000004c00 */
[----:B------:R-:W-:Y:S04]  /*13950*/  STS.128 [R164.X4+0x420], R28 ;  /* 0x0004201ca4007388 */ /* 0x000fe80000004c00 */
[----:B------:R-:W-:Y:S04]  /*13960*/  STS.128 [R164.X4+0x630], R140 ;  /* 0x0006308ca4007388 */ /* 0x000fe80000004c00 */
[----:B------:R-:W-:Y:S06]  /*13970*/  BAR.SYNC 0x0 ;  /* 0x0000000000007b1d */ /* 0x000fec0000000000 */
[C---:B------:R-:W-:Y:S01]  /*13980*/  LOP3.LUT R45, R231.reuse, 0xc, RZ, 0xfc, !PT ;  /* 0x0000000ce72d7812 */ /* 0x040fe200078efcff */
[----:B-1----:R1:W-:Y:S01]  /*13990*/  @P1 STG.E.128 [R116.64], R160 ;  /* 0x000000a074001986 */ /* 0x0023e2000c101d0a */
[----:B------:R-:W-:-:S02]  /*139a0*/  LOP3.LUT R47, R231, 0x10, RZ, 0xfc, !PT ;  /* 0x00000010e72f7812 */ /* 0x000fc400078efcff */
[----:B------:R-:W-:Y:S02]  /*139b0*/  LOP3.LUT R77, R231, 0x14, RZ, 0xfc, !PT ;  /* 0x00000014e74d7812 */ /* 0x000fe400078efcff */
[----:B------:R-:W-:Y:S02]  /*139c0*/  ISETP.LT.AND P1, PT, R119, UR4, !P0 ;  /* 0x0000000477007c0c */ /* 0x000fe4000c721270 */
[----:B------:R-:W-:Y:S02]  /*139d0*/  ISETP.LT.AND P3, PT, R45, UR4, !P0 ;  /* 0x000000042d007c0c */ /* 0x000fe4000c761270 */
[-C--:B------:R-:W-:Y:S02]  /*139e0*/  LEA R28, R119, R0.reuse, 0x7 ;  /* 0x00000000771c7211 */ /* 0x080fe400078e38ff */
[----:B------:R-:W-:Y:S02]  /*139f0*/  ISETP.LT.AND P4, PT, R47, UR4, !P0 ;  /* 0x000000042f007c0c */ /* 0x000fe4000c781270 */
[----:B------:R-:W-:Y:S01]  /*13a00*/  LEA R30, R121, R0, 0x7 ;  /* 0x00000000791e7211 */ /* 0x000fe200078e38ff */
[----:B------:R-:W-:Y:S01]  /*13a10*/  IMAD.WIDE R28, R28, R3, c[0x0][0x170] ;  /* 0x00005c001c1c7625 */ /* 0x000fe200078e0203 */
[----:B------:R-:W-:-:S02]  /*13a20*/  ISETP.LT.AND P5, PT, R77, UR4, !P0 ;  /* 0x000000044d007c0c */ /* 0x000fc4000c7a1270 */
[-C--:B------:R-:W-:Y:S01]  /*13a30*/  LEA R44, R45, R0.reuse, 0x7 ;  /* 0x000000002d2c7211 */ /* 0x080fe200078e38ff */
[-C--:B------:R-:W-:Y:S01]  /*13a40*/  IMAD.WIDE R30, R30, R3.reuse, c[0x0][0x170] ;  /* 0x00005c001e1e7625 */ /* 0x080fe200078e0203 */
[-C--:B------:R-:W-:Y:S01]  /*13a50*/  LEA R46, R47, R0.reuse, 0x7 ;  /* 0x000000002f2e7211 */ /* 0x080fe200078e38ff */
[----:B---3--:R3:W-:Y:S01]  /*13a60*/  @P1 STG.E.128 [R28.64], R16 ;  /* 0x000000101c001986 */ /* 0x0087e2000c101d0a */
[----:B------:R-:W-:Y:S01]  /*13a70*/  LEA R76, R77, R0, 0x7 ;  /* 0x000000004d4c7211 */ /* 0x000fe200078e38ff */
[-C--:B------:R-:W-:Y:S01]  /*13a80*/  IMAD.WIDE R44, R44, R3.reuse, c[0x0][0x170] ;  /* 0x00005c002c2c7625 */ /* 0x080fe200078e0203 */
[C---:B------:R-:W-:Y:S01]  /*13a90*/  LOP3.LUT R79, R231.reuse, 0x18, RZ, 0xfc, !PT ;  /* 0x00000018e74f7812 */ /* 0x040fe200078efcff */
[----:B----4-:R4:W-:Y:S01]  /*13aa0*/  @P2 STG.E.128 [R30.64], R8 ;  /* 0x000000081e002986 */ /* 0x0109e2000c101d0a */
[C---:B-1----:R-:W-:Y:S01]  /*13ab0*/  LOP3.LUT R117, R231.reuse, 0x1c, RZ, 0xfc, !PT ;  /* 0x0000001ce7757812 */ /* 0x042fe200078efcff */
[-C--:B------:R-:W-:Y:S01]  /*13ac0*/  IMAD.WIDE R46, R46, R3.reuse, c[0x0][0x170] ;  /* 0x00005c002e2e7625 */ /* 0x080fe200078e0203 */
[C---:B------:R-:W-:Y:S01]  /*13ad0*/  LOP3.LUT R119, R231.reuse, 0x20, RZ, 0xfc, !PT ;  /* 0x00000020e7777812 */ /* 0x040fe200078efcff */
[----:B-----5:R1:W-:Y:S01]  /*13ae0*/  @P3 STG.E.128 [R44.64], R4 ;  /* 0x000000042c003986 */ /* 0x0203e2000c101d0a */
[----:B------:R-:W-:Y:S01]  /*13af0*/  LOP3.LUT R121, R231, 0x24, RZ, 0xfc, !PT ;  /* 0x00000024e7797812 */ /* 0x000fe200078efcff */
[----:B------:R-:W-:Y:S01]  /*13b00*/  IMAD.WIDE R76, R76, R3, c[0x0][0x170] ;  /* 0x00005c004c4c7625 */ /* 0x000fe200078e0203 */
[----:B------:R-:W-:Y:S01]  /*13b10*/  ISETP.LT.AND P1, PT, R79, UR4, !P0 ;  /* 0x000000044f007c0c */ /* 0x000fe2000c721270 */
[----:B------:R5:W-:Y:S01]  /*13b20*/  @P4 STG.E.128 [R46.64], R156 ;  /* 0x0000009c2e004986 */ /* 0x000be2000c101d0a */
[----:B------:R-:W-:-:S02]  /*13b30*/  ISETP.LT.AND P2, PT, R117, UR4, !P0 ;  /* 0x0000000475007c0c */ /* 0x000fc4000c741270 */
[----:B------:R-:W-:Y:S01]  /*13b40*/  ISETP.LT.AND P3, PT, R119, UR4, !P0 ;  /* 0x0000000477007c0c */ /* 0x000fe2000c761270 */
[----:B------:R-:W-:Y:S01]  /*13b50*/  @P5 STG.E.128 [R76.64], R152 ;  /* 0x000000984c005986 */ /* 0x000fe2000c101d0a */
[----:B------:R-:W-:Y:S02]  /*13b60*/  ISETP.LT.AND P4, PT, R121, UR4, !P0 ;  /* 0x0000000479007c0c */ /* 0x000fe4000c781270 */
[----:B------:R-:W-:Y:S02]  /*13b70*/  ISETP.LT.AND P5, PT, R123, UR4, !P0 ;  /* 0x000000047b007c0c */ /* 0x000fe4000c7a1270 */
[-C--:B---3--:R-:W-:Y:S02]  /*13b80*/  LEA R16, R121, R0.reuse, 0x7 ;  /* 0x0000000079107211 */ /* 0x088fe400078e38ff */
[-C--:B----4-:R-:W-:Y:S02]  /*13b90*/  LEA R8, R79, R0.reuse, 0x7 ;  /* 0x000000004f087211 */ /* 0x090fe400078e38ff */
[----:B------:R-:W-:-:S02]  /*13ba0*/  LEA R10, R119, R0, 0x7 ;  /* 0x00000000770a7211 */ /* 0x000fc400078e38ff */
[-C--:B-1----:R-:W-:Y:S01]  /*13bb0*/  LEA R6, R117, R0.reuse, 0x7 ;  /* 0x0000000075067211 */ /* 0x082fe200078e38ff */
[-C--:B------:R-:W-:Y:S01]  /*13bc0*/  IMAD.WIDE R4, R8, R3.reuse, c[0x0][0x170] ;  /* 0x00005c0008047625 */ /* 0x080fe200078e0203 */
[----:B------:R-:W-:Y:S02]  /*13bd0*/  LEA R18, R123, R0, 0x7 ;  /* 0x000000007b127211 */ /* 0x000fe400078e38ff */
[C---:B------:R-:W-:Y:S01]  /*13be0*/  LOP3.LUT R19, R231.reuse, 0x2c, RZ, 0xfc, !PT ;  /* 0x0000002ce7137812 */ /* 0x040fe200078efcff */
[-C--:B------:R-:W-:Y:S01]  /*13bf0*/  IMAD.WIDE R6, R6, R3.reuse, c[0x0][0x170] ;  /* 0x00005c0006067625 */ /* 0x080fe200078e0203 */
[C---:B------:R-:W-:Y:S01]  /*13c00*/  LOP3.LUT R29, R231.reuse, 0x30, RZ, 0xfc, !PT ;  /* 0x00000030e71d7812 */ /* 0x040fe200078efcff */
[----:B------:R1:W-:Y:S01]  /*13c10*/  @P1 STG.E.128 [R4.64], R24 ;  /* 0x0000001804001986 */ /* 0x0003e2000c101d0a */
[C---:B------:R-:W-:Y:S01]  /*13c20*/  LOP3.LUT R31, R231.reuse, 0x34, RZ, 0xfc, !PT ;  /* 0x00000034e71f7812 */ /* 0x040fe200078efcff */
[-C--:B------:R-:W-:Y:S01]  /*13c30*/  IMAD.WIDE R8, R10, R3.reuse, c[0x0][0x170] ;  /* 0x00005c000a087625 */ /* 0x080fe200078e0203 */
[C---:B------:R-:W-:Y:S01]  /*13c40*/  LOP3.LUT R45, R231.reuse, 0x38, RZ, 0xfc, !PT ;  /* 0x00000038e72d7812 */ /* 0x040fe200078efcff */
[----:B------:R3:W-:Y:S01]  /*13c50*/  @P2 STG.E.128 [R6.64], R12 ;  /* 0x0000000c06002986 */ /* 0x0007e2000c101d0a */
[----:B-----5:R-:W-:Y:S01]  /*13c60*/  LOP3.LUT R47, R231, 0x3c, RZ, 0xfc, !PT ;  /* 0x0000003ce72f7812 */ /* 0x020fe200078efcff */
[-C--:B------:R-:W-:Y:S01]  /*13c70*/  IMAD.WIDE R10, R16, R3.reuse, c[0x0][0x170] ;  /* 0x00005c00100a7625 */ /* 0x080fe200078e0203 */
[----:B------:R-:W-:Y:S01]  /*13c80*/  ISETP.LT.AND P1, PT, R19, UR4, !P0 ;  /* 0x0000000413007c0c */ /* 0x000fe2000c721270 */
[----:B------:R4:W-:Y:S01]  /*13c90*/  @P3 STG.E.128 [R8.64], R40 ;  /* 0x0000002808003986 */ /* 0x0009e2000c101d0a */
[----:B------:R-:W-:Y:S01]  /*13ca0*/  ISETP.LT.AND P2, PT, R29, UR4, !P0 ;  /* 0x000000041d007c0c */ /* 0x000fe2000c741270 */
[----:B------:R-:W-:Y:S01]  /*13cb0*/  IMAD.WIDE R16, R18, R3, c[0x0][0x170] ;  /* 0x00005c0012107625 */ /* 0x000fe200078e0203 */
[----:B------:R-:W-:Y:S01]  /*13cc0*/  ISETP.LT.AND P3, PT, R31, UR4, !P0 ;  /* 0x000000041f007c0c */ /* 0x000fe2000c761270 */
[----:B------:R5:W-:Y:S01]  /*13cd0*/  @P4 STG.E.128 [R10.64], R36 ;  /* 0x000000240a004986 */ /* 0x000be2000c101d0a */
[----:B------:R-:W-:-:S03]  /*13ce0*/  ISETP.LT.AND P4, PT, R45, UR4, !P0 ;  /* 0x000000042d007c0c */ /* 0x000fc6000c781270 */
[----:B------:R2:W-:Y:S01]  /*13cf0*/  @P5 STG.E.128 [R16.64], R32 ;  /* 0x0000002010005986 */ /* 0x0005e2000c101d0a */
[----:B------:R-:W-:Y:S02]  /*13d00*/  ISETP.LT.AND P5, PT, R47, UR4, !P0 ;  /* 0x000000042f007c0c */ /* 0x000fe4000c7a1270 */
[-C--:B-1----:R-:W-:Y:S01]  /*13d10*/  LEA R4, R19, R0.reuse, 0x7 ;  /* 0x0000000013047211 */ /* 0x082fe200078e38ff */
[----:B------:R-:W-:Y:S01]  /*13d20*/  LDS.128 R32, [R2+0x1080] ;  /* 0x0010800002207984 */ /* 0x000fe20000000c00 */
[----:B------:R-:W-:Y:S02]  /*13d30*/  LOP3.LUT R25, R231, 0x4c, RZ, 0xfc, !PT ;  /* 0x0000004ce7197812 */ /* 0x000fe400078efcff */
[-C--:B---3--:R-:W-:Y:S01]  /*13d40*/  LEA R6, R29, R0.reuse, 0x7 ;  /* 0x000000001d067211 */ /* 0x088fe200078e38ff */
[-C--:B------:R-:W-:Y:S01]  /*13d50*/  IMAD.WIDE R4, R4, R3.reuse, c[0x0][0x170] ;  /* 0x00005c0004047625 */ /* 0x080fe200078e0203 */
[-C--:B------:R-:W-:Y:S02]  /*13d60*/  LEA R12, R47, R0.reuse, 0x7 ;  /* 0x000000002f0c7211 */ /* 0x080fe400078e38ff */
[-C--:B----4-:R-:W-:Y:S01]  /*13d70*/  LEA R8, R31, R0.reuse, 0x7 ;  /* 0x000000001f087211 */ /* 0x090fe200078e38ff */
[-C--:B------:R-:W-:Y:S01]  /*13d80*/  IMAD.WIDE R6, R6, R3.reuse, c[0x0][0x170] ;  /* 0x00005c0006067625 */ /* 0x080fe200078e0203 */
[----:B------:R-:W-:Y:S01]  /*13d90*/  LOP3.LUT R15, R231, 0x40, RZ, 0xfc, !PT ;  /* 0x00000040e70f7812 */ /* 0x000fe200078efcff */
[----:B------:R1:W-:Y:S01]  /*13da0*/  @P1 STG.E.128 [R4.64], R20 ;  /* 0x0000001404001986 */ /* 0x0003e2000c101d0a */
[----:B-----5:R-:W-:Y:S01]  /*13db0*/  LEA R10, R45, R0, 0x7 ;  /* 0x000000002d0a7211 */ /* 0x020fe200078e38ff */
[-C--:B------:R-:W-:Y:S01]  /*13dc0*/  IMAD.WIDE R8, R8, R3.reuse, c[0x0][0x170] ;  /* 0x00005c0008087625 */ /* 0x080fe200078e0203 */
[C---:B------:R-:W-:Y:S01]  /*13dd0*/  LOP3.LUT R27, R231.reuse, 0x50, RZ, 0xfc, !PT ;  /* 0x00000050e71b7812 */ /* 0x040fe200078efcff */
[----:B------:R3:W-:Y:S01]  /*13de0*/  @P2 STG.E.128 [R6.64], R68 ;  /* 0x0000004406002986 */ /* 0x0007e2000c101d0a */
[C---:B--2---:R-:W-:Y:S01]  /*13df0*/  LOP3.LUT R17, R231.reuse, 0x44, RZ, 0xfc, !PT ;  /* 0x00000044e7117812 */ /* 0x044fe200078efcff */
[-C--:B------:R-:W-:Y:S01]  /*13e00*/  IMAD.WIDE R10, R10, R3.reuse, c[0x0][0x170] ;  /* 0x00005c000a0a7625 */ /* 0x080fe200078e0203 */
[----:B------:R-:W-:Y:S01]  /*13e10*/  LOP3.LUT R19, R231, 0x48, RZ, 0xfc, !PT ;  /* 0x00000048e7137812 */ /* 0x000fe200078efcff */
[----:B------:R2:W-:Y:S01]  /*13e20*/  @P3 STG.E.128 [R8.64], R60 ;  /* 0x0000003c08003986 */ /* 0x0005e2000c101d0a */
[----:B------:R-:W-:Y:S01]  /*13e30*/  ISETP.LT.AND P1, PT, R15, UR4, !P0 ;  /* 0x000000040f007c0c */ /* 0x000fe2000c721270 */
[----:B------:R-:W-:Y:S01]  /*13e40*/  IMAD.WIDE R12, R12, R3, c[0x0][0x170] ;  /* 0x00005c000c0c7625 */ /* 0x000fe200078e0203 */
[----:B------:R-:W-:Y:S01]  /*13e50*/  ISETP.LT.AND P2, PT, R17, UR4, !P0 ;  /* 0x0000000411007c0c */ /* 0x000fe2000c741270 */
[----:B------:R4:W-:Y:S01]  /*13e60*/  @P4 STG.E.128 [R10.64], R56 ;  /* 0x000000380a004986 */ /* 0x0009e2000c101d0a */
[----:B------:R-:W-:-:S02]  /*13e70*/  ISETP.LT.AND P3, PT, R19, UR4, !P0 ;  /* 0x0000000413007c0c */ /* 0x000fc4000c761270 */
[----:B------:R-:W-:Y:S01]  /*13e80*/  ISETP.LT.AND P4, PT, R25, UR4, !P0 ;  /* 0x0000000419007c0c */ /* 0x000fe2000c781270 */
[----:B------:R5:W-:Y:S01]  /*13e90*/  @P5 STG.E.128 [R12.64], R52 ;  /* 0x000000340c005986 */ /* 0x000be2000c101d0a */
[----:B------:R-:W-:Y:S02]  /*13ea0*/  ISETP.LT.AND P5, PT, R27, UR4, !P0 ;  /* 0x000000041b007c0c */ /* 0x000fe4000c7a1270 */
[-C--:B-1----:R-:W-:Y:S01]  /*13eb0*/  LEA R4, R15, R0.reuse, 0x7 ;  /* 0x000000000f047211 */ /* 0x082fe200078e38ff */
[----:B------:R-:W-:Y:S01]  /*13ec0*/  LDS.128 R28, [R2+0x840] ;  /* 0x00084000021c7984 */ /* 0x000fe20000000c00 */
[----:B------:R-:W-:Y:S02]  /*13ed0*/  LOP3.LUT R15, R231, 0x54, RZ, 0xfc, !PT ;  /* 0x00000054e70f7812 */ /* 0x000fe400078efcff */
[----:B---3--:R-:W-:Y:S01]  /*13ee0*/  LEA R6, R17, R0, 0x7 ;  /* 0x0000000011067211 */ /* 0x008fe200078e38ff */
[----:B------:R-:W-:Y:S01]  /*13ef0*/  IMAD.WIDE R4, R4, R3, c[0x0][0x170] ;  /* 0x00005c0004047625 */ /* 0x000fe200078e0203 */
[----:B------:R-:W-:-:S02]  /*13f00*/  LOP3.LUT R17, R231, 0x58, RZ, 0xfc, !PT ;  /* 0x00000058e7117812 */ /* 0x000fc400078efcff */
[-C--:B--2---:R-:W-:Y:S01]  /*13f10*/  LEA R8, R19, R0.reuse, 0x7 ;  /* 0x0000000013087211 */ /* 0x084fe200078e38ff */
[-C--:B------:R-:W-:Y:S01]  /*13f20*/  IMAD.WIDE R6, R6, R3.reuse, c[0x0][0x170] ;  /* 0x00005c0006067625 */ /* 0x080fe200078e0203 */
[----:B------:R-:W-:Y:S01]  /*13f30*/  LOP3.LUT R19, R231, 0x5c, RZ, 0xfc, !PT ;  /* 0x0000005ce7137812 */ /* 0x000fe200078efcff */
[----:B------:R1:W-:Y:S01]  /*13f40*/  @P1 STG.E.128 [R4.64], R88 ;  /* 0x0000005804001986 */ /* 0x0003e2000c101d0a */
[-C--:B----4-:R-:W-:Y:S01]  /*13f50*/  LEA R10, R25, R0.reuse, 0x7 ;  /* 0x00000000190a7211 */ /* 0x090fe200078e38ff */
[-C--:B------:R-:W-:Y:S01]  /*13f60*/  IMAD.WIDE R8, R8, R3.reuse, c[0x0][0x170] ;  /* 0x00005c0008087625 */ /* 0x080fe200078e0203 */
[----:B------:R-:W-:Y:S01]  /*13f70*/  LOP3.LUT R21, R231, 0x60, RZ, 0xfc, !PT ;  /* 0x00000060e7157812 */ /* 0x000fe200078efcff */
[----:B------:R2:W-:Y:S01]  /*13f80*/  @P2 STG.E.128 [R6.64], R84 ;  /* 0x0000005406002986 */ /* 0x0005e2000c101d0a */
[----:B-----5:R-:W-:Y:S01]  /*13f90*/  LEA R12, R27, R0, 0x7 ;  /* 0x000000001b0c7211 */ /* 0x020fe200078e38ff */
[-C--:B------:R-:W-:Y:S01]  /*13fa0*/  IMAD.WIDE R10, R10, R3.reuse, c[0x0][0x170] ;  /* 0x00005c000a0a7625 */ /* 0x080fe200078e0203 */
[----:B------:R-:W-:Y:S01]  /*13fb0*/  LOP3.LUT R23, R231, 0x64, RZ, 0xfc, !PT ;  /* 0x00000064e7177812 */ /* 0x000fe200078efcff */
[----:B------:R-:W3:Y:S01]  /*13fc0*/  LDS.128 R24, [R2] ;  /* 0x0000000002187984 */ /* 0x000ee20000000c00 */
        /* <DEDUP_REMOVED lines=8> */
[----:B------:R1:W-:Y:S01]  /*14050*/  @P5 STG.E.128 [R12.64], R112 ;  /* 0x000000700c005986 */ /* 0x0003e2000c101d0a */
[----:B------:R-:W-:Y:S02]  /*14060*/  ISETP.LT.AND P5, PT, R23, UR4, !P0 ;  /* 0x0000000417007c0c */ /* 0x000fe4000c7a1270 */
[-C--:B--2---:R-:W-:Y:S01]  /*14070*/  LEA R6, R17, R0.reuse, 0x7 ;  /* 0x0000000011067211 */ /* 0x084fe200078e38ff */
[-C--:B------:R-:W-:Y:S01]  /*14080*/  IMAD.WIDE R4, R4, R3.reuse, c[0x0][0x170] ;  /* 0x00005c0004047625 */ /* 0x080fe200078e0203 */
[C---:B------:R-:W-:Y:S02]  /*14090*/  LOP3.LUT R15, R231.reuse, 0x68, RZ, 0xfc, !PT ;  /* 0x00000068e70f7812 */ /* 0x040fe400078efcff */
[----:B------:R-:W-:Y:S01]  /*140a0*/  LOP3.LUT R17, R231, 0x6c, RZ, 0xfc, !PT ;  /* 0x0000006ce7117812 */ /* 0x000fe200078efcff */
[----:B------:R-:W-:Y:S01]  /*140b0*/  IMAD.WIDE R6, R6, R3, c[0x0][0x170] ;  /* 0x00005c0006067625 */ /* 0x000fe200078e0203 */
[----:B------:R2:W-:Y:S01]  /*140c0*/  @P1 STG.E.128 [R4.64], R100 ;  /* 0x0000006404001986 */ /* 0x0005e2000c101d0a */
[----:B----4-:R-:W-:-:S02]  /*140d0*/  LEA R8, R19, R0, 0x7 ;  /* 0x0000000013087211 */ /* 0x010fc400078e38ff */
[----:B------:R-:W-:Y:S01]  /*140e0*/  LOP3.LUT R19, R231, 0x70, RZ, 0xfc, !PT ;  /* 0x00000070e7137812 */ /* 0x000fe200078efcff */
[----:B------:R4:W-:Y:S01]  /*140f0*/  @P2 STG.E.128 [R6.64], R96 ;  /* 0x0000006006002986 */ /* 0x0009e2000c101d0a */
[-C--:B-----5:R-:W-:Y:S01]  /*14100*/  LEA R10, R21, R0.reuse, 0x7 ;  /* 0x00000000150a7211 */ /* 0x0a0fe200078e38ff */
[-C--:B------:R-:W-:Y:S01]  /*14110*/  IMAD.WIDE R8, R8, R3.reuse, c[0x0][0x170] ;  /* 0x00005c0008087625 */ /* 0x080fe200078e0203 */
[----:B------:R-:W-:Y:S02]  /*14120*/  LOP3.LUT R21, R231, 0x74, RZ, 0xfc, !PT ;  /* 0x00000074e7157812 */ /* 0x000fe400078efcff */
[----:B-1----:R-:W-:Y:S01]  /*14130*/  LEA R12, R23, R0, 0x7 ;  /* 0x00000000170c7211 */ /* 0x002fe200078e38ff */
[-C--:B------:R-:W-:Y:S01]  /*14140*/  IMAD.WIDE R10, R10, R3.reuse, c[0x0][0x170] ;  /* 0x00005c000a0a7625 */ /* 0x080fe200078e0203 */
[----:B------:R-:W-:Y:S01]  /*14150*/  LOP3.LUT R23, R231, 0x78, RZ, 0xfc, !PT ;  /* 0x00000078e7177812 */ /* 0x000fe200078efcff */
[----:B------:R1:W-:Y:S01]  /*14160*/  @P3 STG.E.128 [R8.64], R92 ;  /* 0x0000005c08003986 */ /* 0x0003e2000c101d0a */
[----:B------:R-:W-:Y:S01]  /*14170*/  ISETP.LT.AND P1, PT, R15, UR4, !P0 ;  /* 0x000000040f007c0c */ /* 0x000fe2000c721270 */
[----:B------:R-:W-:Y:S01]  /*14180*/  IMAD.WIDE R12, R12, R3, c[0x0][0x170] ;  /* 0x00005c000c0c7625 */ /* 0x000fe200078e0203 */
[----:B------:R-:W-:Y:S01]  /*14190*/  LOP3.LUT R231, R231, 0x7c, RZ, 0xfc, !PT ;  /* 0x0000007ce7e77812 */ /* 0x000fe200078efcff */
[----:B------:R5:W-:Y:S01]  /*141a0*/  @P4 STG.E.128 [R10.64], R108 ;  /* 0x0000006c0a004986 */ /* 0x000be2000c101d0a */
[----:B------:R-:W-:-:S02]  /*141b0*/  ISETP.LT.AND P2, PT, R17, UR4, !P0 ;  /* 0x0000000411007c0c */ /* 0x000fc4000c741270 */
[----:B------:R-:W-:Y:S01]  /*141c0*/  ISETP.LT.AND P3, PT, R19, UR4, !P0 ;  /* 0x0000000413007c0c */ /* 0x000fe2000c761270 */
[----:B------:R3:W-:Y:S01]  /*141d0*/  @P5 STG.E.128 [R12.64], R104 ;  /* 0x000000680c005986 */ /* 0x0007e2000c101d0a */
[-C--:B--2---:R-:W-:Y:S02]  /*141e0*/  LEA R4, R15, R0.reuse, 0x7 ;  /* 0x000000000f047211 */ /* 0x084fe400078e38ff */
[----:B------:R-:W-:Y:S02]  /*141f0*/  ISETP.LT.AND P4, PT, R21, UR4, !P0 ;  /* 0x0000000415007c0c */ /* 0x000fe4000c781270 */
[-C--:B----4-:R-:W-:Y:S01]  /*14200*/  LEA R6, R17, R0.reuse, 0x7 ;  /* 0x0000000011067211 */ /* 0x090fe200078e38ff */
[-C--:B------:R-:W-:Y:S01]  /*14210*/  IMAD.WIDE R4, R4, R3.reuse, c[0x0][0x170] ;  /* 0x00005c0004047625 */ /* 0x080fe200078e0203 */
[----:B------:R-:W-:Y:S02]  /*14220*/  ISETP.LT.AND P5, PT, R23, UR4, !P0 ;  /* 0x0000000417007c0c */ /* 0x000fe4000c7a1270 */
[----:B------:R-:W-:Y:S01]  /*14230*/  ISETP.LT.AND P0, PT, R231, UR4, !P0 ;  /* 0x00000004e7007c0c */ /* 0x000fe2000c701270 */
[----:B------:R-:W-:Y:S01]  /*14240*/  IMAD.WIDE R6, R6, R3, c[0x0][0x170] ;  /* 0x00005c0006067625 */ /* 0x000fe200078e0203 */
[-C--:B-1----:R-:W-:Y:S01]  /*14250*/  LEA R8, R19, R0.reuse, 0x7 ;  /* 0x0000000013087211 */ /* 0x082fe200078e38ff */
[----:B------:R1:W-:Y:S01]  /*14260*/  @P1 STG.E.128 [R4.64], R64 ;  /* 0x0000004004001986 */ /* 0x0003e2000c101d0a */
[----:B-----5:R-:W-:-:S03]  /*14270*/  LEA R10, R21, R0, 0x7 ;  /* 0x00000000150a7211 */ /* 0x020fc600078e38ff */
[-C--:B------:R-:W-:Y:S01]  /*14280*/  IMAD.WIDE R8, R8, R3.reuse, c[0x0][0x170] ;  /* 0x00005c0008087625 */ /* 0x080fe200078e0203 */
[----:B------:R1:W-:Y:S01]  /*14290*/  @P2 STG.E.128 [R6.64], R48 ;  /* 0x0000003006002986 */ /* 0x0003e2000c101d0a */
[----:B---3--:R-:W-:Y:S02]  /*142a0*/  LEA R12, R23, R0, 0x7 ;  /* 0x00000000170c7211 */ /* 0x008fe400078e38ff */
[-C--:B------:R-:W-:Y:S01]  /*142b0*/  IMAD.WIDE R10, R10, R3.reuse, c[0x0][0x170] ;  /* 0x00005c000a0a7625 */ /* 0x080fe200078e0203 */
[----:B------:R1:W-:Y:S03]  /*142c0*/  @P3 STG.E.128 [R8.64], R24 ;  /* 0x0000001808003986 */ /* 0x0003e6000c101d0a */
[----:B------:R-:W-:Y:S01]  /*142d0*/  IMAD.WIDE R12, R12, R3, c[0x0][0x170] ;  /* 0x00005c000c0c7625 */ /* 0x000fe200078e0203 */
[----:B------:R1:W-:Y:S04]  /*142e0*/  @P4 STG.E.128 [R10.64], R28 ;  /* 0x0000001c0a004986 */ /* 0x0003e8000c101d0a */
[----:B------:R1:W-:Y:S01]  /*142f0*/  @P5 STG.E.128 [R12.64], R32 ;  /* 0x000000200c005986 */ /* 0x0003e2000c101d0a */
[----:B------:R-:W-:Y:S05]  /*14300*/  @!P0 EXIT ;  /* 0x000000000000894d */ /* 0x000fea0003800000 */
[----:B-1----:R-:W1:Y:S01]  /*14310*/  LDS.128 R8, [R2+0x18c0] ;  /* 0x0018c00002087984 */ /* 0x002e620000000c00 */
[----:B------:R-:W-:-:S05]  /*14320*/  LEA R4, R231, R0, 0x7 ;  /* 0x00000000e7047211 */ /* 0x000fca00078e38ff */
[----:B------:R-:W-:-:S05]  /*14330*/  IMAD.WIDE R4, R4, R3, c[0x0][0x170] ;  /* 0x00005c0004047625 */ /* 0x000fca00078e0203 */
[----:B-1----:R-:W-:Y:S01]  /*14340*/  STG.E.128 [R4.64], R8 ;  /* 0x0000000804007986 */ /* 0x002fe2000c101d0a */
[----:B------:R-:W-:Y:S05]  /*14350*/  EXIT ;  /* 0x000000000000794d */ /* 0x000fea0003800000 */
.L_x_2:
[----:B------:R-:W-:-:S00]  /*14360*/  BRA `(.L_x_2) ;  /* 0xfffffff000007947 */ /* 0x000fc0000383ffff */
[----:B------:R-:W-:-:S00]  /*14370*/  NOP ;  /* 0x0000000000007918 */ /* 0x000fc00000000000 */
        /* <DEDUP_REMOVED lines=8> */
.L_x_3:


//--------------------- .nv.shared.triton_mm      --------------------------
	.section	.nv.shared.triton_mm,"aw",@nobits
	.align	16
